	.target	sm_90a

	.elftype	@"ET_EXEC"


//--------------------- .note.nv.tkinfo           --------------------------
	.section	.note.nv.tkinfo,"",@"SHT_NOTE"
	.sectionflags	@"SHF_NOTE_NV_TKINFO"
	.tkinfo
        /*0018*/ 	.word	0x00000002
        /*0030*/ 	.string	""
        /*0030*/ 	.string	"ptxas"
        /*0030*/ 	.string	"Cuda compilation tools, release 13.0, V13.0.88"
        /*0030*/ 	.string	"Build cuda_13.0.r13.0/compiler.36424714_0"
        /*0030*/ 	.string	"-arch sm_90a -m 64 "



//--------------------- .note.nv.cuinfo           --------------------------
	.section	.note.nv.cuinfo,"",@"SHT_NOTE"
	.sectionflags	@"SHF_NOTE_NV_CUINFO"
        /*0018*/ 	.short	0x0002
        /*001a*/ 	.short	0x005a
        /*001c*/ 	.short	0x0082
	.zero		2


//--------------------- .nv.info                  --------------------------
	.section	.nv.info,"",@"SHT_CUDA_INFO"
	.align	4


	//----- nvinfo : EIATTR_REGCOUNT
	.align		4
        /*0000*/ 	.byte	0x04, 0x2f
        /*0002*/ 	.short	(.L_12 - .L_11)
	.align		4
.L_11:
        /*0004*/ 	.word	index@(_ZN7cutlass13device_kernelINS_4gemm6kernel13GemmUniversalIN4cute5tupleIJiiiiEEENS1_10collective13CollectiveMmaINS1_37MainloopSm90TmaGmmaWarpSpecializedFP8ILi3ENS5_IJNS4_1CILi1EEENSA_ILi2EEESB_EEENS1_35KernelTmaWarpSpecializedCooperativeEEENS5_IJNSA_ILi256EEESG_NSA_ILi64EEEEEENS_12float_e5m2_tENS5_IJlSB_lEEESJ_SK_NS4_8TiledMMAINS4_8MMA_AtomIJNS4_4SM904GMMA31MMA_64x256x32_F32E5M2E5M2_SS_TNILNSO_7ScaleInE1ELSQ_1EEEEEENS4_6LayoutINS5_IJSC_SB_SB_EEENS5_IJSB_NSA_ILi0EEESV_EEEEENS5_IJNS4_10UnderscoreESY_SY_EEEEENS4_23SM90_TMA_LOAD_MULTICASTENS4_14ComposedLayoutINS4_7SwizzleILi2ELi4ELi3EEENS4_18smem_ptr_flag_bitsILi8EEENST_INS5_IJNSA_ILi8EEESH_EEENS5_IJSH_SB_EEEEEEEvNS4_8identityENS4_13SM90_TMA_LOADES1B_vS1C_EENS_8epilogue10collective6detail29Sm90TmaWarpSpecializedAdapterINS1G_15DefaultEpilogueISJ_SK_SK_NS1F_6thread17LinearCombinationISJ_Li1EffLNS1K_9ScaleType4KindE0ELNS_15FloatRoundStyleE2ESJ_EENS1_15EpilogueDefaultEEEEEvvEEEEvNT_6ParamsE)
        /*0008*/ 	.word	0x000000a8


	//----- nvinfo : EIATTR_FRAME_SIZE
	.align		4
.L_12:
        /*000c*/ 	.byte	0x04, 0x11
        /*000e*/ 	.short	(.L_14 - .L_13)
	.align		4
.L_13:
        /*0010*/ 	.word	index@(_ZN7cutlass13device_kernelINS_4gemm6kernel13GemmUniversalIN4cute5tupleIJiiiiEEENS1_10collective13CollectiveMmaINS1_37MainloopSm90TmaGmmaWarpSpecializedFP8ILi3ENS5_IJNS4_1CILi1EEENSA_ILi2EEESB_EEENS1_35KernelTmaWarpSpecializedCooperativeEEENS5_IJNSA_ILi256EEESG_NSA_ILi64EEEEEENS_12float_e5m2_tENS5_IJlSB_lEEESJ_SK_NS4_8TiledMMAINS4_8MMA_AtomIJNS4_4SM904GMMA31MMA_64x256x32_F32E5M2E5M2_SS_TNILNSO_7ScaleInE1ELSQ_1EEEEEENS4_6LayoutINS5_IJSC_SB_SB_EEENS5_IJSB_NSA_ILi0EEESV_EEEEENS5_IJNS4_10UnderscoreESY_SY_EEEEENS4_23SM90_TMA_LOAD_MULTICASTENS4_14ComposedLayoutINS4_7SwizzleILi2ELi4ELi3EEENS4_18smem_ptr_flag_bitsILi8EEENST_INS5_IJNSA_ILi8EEESH_EEENS5_IJSH_SB_EEEEEEEvNS4_8identityENS4_13SM90_TMA_LOADES1B_vS1C_EENS_8epilogue10collective6detail29Sm90TmaWarpSpecializedAdapterINS1G_15DefaultEpilogueISJ_SK_SK_NS1F_6thread17LinearCombinationISJ_Li1EffLNS1K_9ScaleType4KindE0ELNS_15FloatRoundStyleE2ESJ_EENS1_15EpilogueDefaultEEEEEvvEEEEvNT_6ParamsE)
        /*0014*/ 	.word	0x00000870


	//----- nvinfo : EIATTR_MIN_STACK_SIZE
	.align		4
.L_14:
        /*0018*/ 	.byte	0x04, 0x12
        /*001a*/ 	.short	(.L_16 - .L_15)
	.align		4
.L_15:
        /*001c*/ 	.word	index@(_ZN7cutlass13device_kernelINS_4gemm6kernel13GemmUniversalIN4cute5tupleIJiiiiEEENS1_10collective13CollectiveMmaINS1_37MainloopSm90TmaGmmaWarpSpecializedFP8ILi3ENS5_IJNS4_1CILi1EEENSA_ILi2EEESB_EEENS1_35KernelTmaWarpSpecializedCooperativeEEENS5_IJNSA_ILi256EEESG_NSA_ILi64EEEEEENS_12float_e5m2_tENS5_IJlSB_lEEESJ_SK_NS4_8TiledMMAINS4_8MMA_AtomIJNS4_4SM904GMMA31MMA_64x256x32_F32E5M2E5M2_SS_TNILNSO_7ScaleInE1ELSQ_1EEEEEENS4_6LayoutINS5_IJSC_SB_SB_EEENS5_IJSB_NSA_ILi0EEESV_EEEEENS5_IJNS4_10UnderscoreESY_SY_EEEEENS4_23SM90_TMA_LOAD_MULTICASTENS4_14ComposedLayoutINS4_7SwizzleILi2ELi4ELi3EEENS4_18smem_ptr_flag_bitsILi8EEENST_INS5_IJNSA_ILi8EEESH_EEENS5_IJSH_SB_EEEEEEEvNS4_8identityENS4_13SM90_TMA_LOADES1B_vS1C_EENS_8epilogue10collective6detail29Sm90TmaWarpSpecializedAdapterINS1G_15DefaultEpilogueISJ_SK_SK_NS1F_6thread17LinearCombinationISJ_Li1EffLNS1K_9ScaleType4KindE0ELNS_15FloatRoundStyleE2ESJ_EENS1_15EpilogueDefaultEEEEEvvEEEEvNT_6ParamsE)
        /*0020*/ 	.word	0x00000870
.L_16:


//--------------------- .nv.compat                --------------------------
	.section	.nv.compat,"",@"SHT_CUDA_COMPAT_INFO"
	.align	4
        /*0000*/ 	.byte	0x02, 0x09, 0x01, 0x00, 0x02, 0x02, 0x04, 0x00, 0x02, 0x05, 0x05, 0x00, 0x03, 0x07, 0x01, 0x01
        /*0010*/ 	.byte	0x02, 0x03, 0x01, 0x00, 0x02, 0x06, 0x01, 0x00, 0x04, 0x0b, 0x08, 0x00, 0x00, 0x00, 0x00, 0x00
        /*0020*/ 	.byte	0x00, 0x00, 0x00, 0x00


//--------------------- .nv.info._ZN7cutlass13device_kernelINS_4gemm6kernel13GemmUniversalIN4cute5tupleIJiiiiEEENS1_10collective13CollectiveMmaINS1_37MainloopSm90TmaGmmaWarpSpecializedFP8ILi3ENS5_IJNS4_1CILi1EEENSA_ILi2EEESB_EEENS1_35KernelTmaWarpSpecializedCooperativeEEENS5_IJNSA_ILi256EEESG_NSA_ILi64EEEEEENS_12float_e5m2_tENS5_IJlSB_lEEESJ_SK_NS4_8TiledMMAINS4_8MMA_AtomIJNS4_4SM904GMMA31MMA_64x256x32_F32E5M2E5M2_SS_TNILNSO_7ScaleInE1ELSQ_1EEEEEENS4_6LayoutINS5_IJSC_SB_SB_EEENS5_IJSB_NSA_ILi0EEESV_EEEEENS5_IJNS4_10UnderscoreESY_SY_EEEEENS4_23SM90_TMA_LOAD_MULTICASTENS4_14ComposedLayoutINS4_7SwizzleILi2ELi4ELi3EEENS4_18smem_ptr_flag_bitsILi8EEENST_INS5_IJNSA_ILi8EEESH_EEENS5_IJSH_SB_EEEEEEEvNS4_8identityENS4_13SM90_TMA_LOADES1B_vS1C_EENS_8epilogue10collective6detail29Sm90TmaWarpSpecializedAdapterINS1G_15DefaultEpilogueISJ_SK_SK_NS1F_6thread17LinearCombinationISJ_Li1EffLNS1K_9ScaleType4KindE0ELNS_15FloatRoundStyleE2ESJ_EENS1_15EpilogueDefaultEEEEEvvEEEEvNT_6ParamsE --------------------------
	.section	.nv.info._ZN7cutlass13device_kernelINS_4gemm6kernel13GemmUniversalIN4cute5tupleIJiiiiEEENS1_10collective13CollectiveMmaINS1_37MainloopSm90TmaGmmaWarpSpecializedFP8ILi3ENS5_IJNS4_1CILi1EEENSA_ILi2EEESB_EEENS1_35KernelTmaWarpSpecializedCooperativeEEENS5_IJNSA_ILi256EEESG_NSA_ILi64EEEEEENS_12float_e5m2_tENS5_IJlSB_lEEESJ_SK_NS4_8TiledMMAINS4_8MMA_AtomIJNS4_4SM904GMMA31MMA_64x256x32_F32E5M2E5M2_SS_TNILNSO_7ScaleInE1ELSQ_1EEEEEENS4_6LayoutINS5_IJSC_SB_SB_EEENS5_IJSB_NSA_ILi0EEESV_EEEEENS5_IJNS4_10UnderscoreESY_SY_EEEEENS4_23SM90_TMA_LOAD_MULTICASTENS4_14ComposedLayoutINS4_7SwizzleILi2ELi4ELi3EEENS4_18smem_ptr_flag_bitsILi8EEENST_INS5_IJNSA_ILi8EEESH_EEENS5_IJSH_SB_EEEEEEEvNS4_8identityENS4_13SM90_TMA_LOADES1B_vS1C_EENS_8epilogue10collective6detail29Sm90TmaWarpSpecializedAdapterINS1G_15DefaultEpilogueISJ_SK_SK_NS1F_6thread17LinearCombinationISJ_Li1EffLNS1K_9ScaleType4KindE0ELNS_15FloatRoundStyleE2ESJ_EENS1_15EpilogueDefaultEEEEEvvEEEEvNT_6ParamsE,"",@"SHT_CUDA_INFO"
	.sectionflags	@""
	.align	4


	//----- nvinfo : EIATTR_CUDA_API_VERSION
	.align		4
        /*0000*/ 	.byte	0x04, 0x37
        /*0002*/ 	.short	(.L_18 - .L_17)
.L_17:
        /*0004*/ 	.word	0x00000082


	//----- nvinfo : EIATTR_KPARAM_INFO
	.align		4
.L_18:
        /*0008*/ 	.byte	0x04, 0x17
        /*000a*/ 	.short	(.L_20 - .L_19)
.L_19:
        /*000c*/ 	.word	0x00000000
        /*0010*/ 	.short	0x0000
        /*0012*/ 	.short	0x0070
        /*0014*/ 	.byte	0x00, 0xf0, 0x01, 0x10


	//----- nvinfo : EIATTR_SPARSE_MMA_MASK
	.align		4
.L_20:
        /*0018*/ 	.byte	0x03, 0x50
        /*001a*/ 	.short	0x0000


	//----- nvinfo : EIATTR_MAXREG_COUNT
	.align		4
        /*001c*/ 	.byte	0x03, 0x1b
        /*001e*/ 	.short	0x00a8


	//----- nvinfo : EIATTR_NUM_BARRIERS
	.align		4
        /*0020*/ 	.byte	0x02, 0x4c
        /*0022*/ 	.byte	0x01
	.zero		1


	//----- nvinfo : EIATTR_ANNOTATIONS
	.align		4
        /*0024*/ 	.byte	0x04, 0x55
        /*0026*/ 	.short	(.L_22 - .L_21)


	//   ....[0]....
.L_21:
        /*0028*/ 	.word	0x00000001
        /*002c*/ 	.byte	0x50, 0x06, 0x00, 0x00, 0x01, 0x00, 0x00, 0x00, 0x80, 0x08, 0x00, 0x00, 0x01, 0x00, 0x00, 0x00
        /* <DEDUP_REMOVED lines=1581> */
        /*630c*/ 	.byte	0x90, 0x52, 0x02, 0x00, 0x01, 0x00, 0x00, 0x00, 0xe0, 0x52, 0x02, 0x00


	//----- nvinfo : EIATTR_MERCURY_ISA_VERSION
	.align		4
.L_22:
        /*6318*/ 	.byte	0x03, 0x5f
        /*631a*/ 	.short	0x0101


	//----- nvinfo : EIATTR_INT_WARP_WIDE_INSTR_OFFSETS
	.align		4
        /*631c*/ 	.byte	0x04, 0x31
        /*631e*/ 	.short	(.L_24 - .L_23)


	//   ....[0]....
.L_23:
        /*6320*/ 	.word	0x00000510


	//   ....[1]....
        /*6324*/ 	.word	0x00000530


	//   ....[2]....
        /*6328*/ 	.word	0x00000680


	//----- nvinfo : EIATTR_COOP_GROUP_MASK_REGIDS
	.align		4
.L_24:
        /*632c*/ 	.byte	0x04, 0x29
        /*632e*/ 	.short	(.L_26 - .L_25)


	//   ....[0]....
.L_25:
        /*6330*/ 	.word	0xffffffff


	//   ....[1]....
        /*6334*/ 	.word	0xffffffff


	//   ....[2]....
        /*6338*/ 	.word	0xffffffff


	//   ....[3]....
        /*633c*/ 	.word	0xffffffff


	//   ....[4]....
        /*6340*/ 	.word	0xffffffff


	//   ....[5]....
        /*6344*/ 	.word	0xffffffff


	//----- nvinfo : EIATTR_COOP_GROUP_INSTR_OFFSETS
	.align		4
.L_26:
        /*6348*/ 	.byte	0x04, 0x28
        /*634a*/ 	.short	(.L_28 - .L_27)


	//   ....[0]....
.L_27:
        /*634c*/ 	.word	0x00000070


	//   ....[1]....
        /*6350*/ 	.word	0x00000080


	//   ....[2]....
        /*6354*/ 	.word	0x000001a0


	//   ....[3]....
        /*6358*/ 	.word	0x000003a0


	//   ....[4]....
        /*635c*/ 	.word	0x00000790


	//   ....[5]....
        /*6360*/ 	.word	0x000028e0


	//----- nvinfo : EIATTR_REG_RECONFIG
	.align		4
.L_28:
        /*6364*/ 	.byte	0x01, 0x54
	.zero		2


	//----- nvinfo : EIATTR_MBARRIER_INSTR_OFFSETS
	.align		4
        /*6368*/ 	.byte	0x04, 0x39
        /*636a*/ 	.short	(.L_30 - .L_29)


	//   ....[0]....
.L_29:
        /*636c*/ 	.word	0x00000320
        /*6370*/ 	.word	0x000000ff
        /*6374*/ 	.word	0x00000000
        /*6378*/ 	.short	0x0100
        /*637a*/ 	.byte	0x09
	.zero		1


	//   ....[1]....
        /*637c*/ 	.word	0x00000330
        /*6380*/ 	.word	0x000000ff
        /*6384*/ 	.word	0x00000018
        /*6388*/ 	.short	0x0100
        /*638a*/ 	.byte	0x09
	.zero		1


	//   ....[2]....
        /*638c*/ 	.word	0x00000340
        /*6390*/ 	.word	0x000000ff
        /*6394*/ 	.word	0x00000008
        /*6398*/ 	.short	0x0100
        /*639a*/ 	.byte	0x09
	.zero		1


	//   ....[3]....
        /*639c*/ 	.word	0x00000350
        /*63a0*/ 	.word	0x000000ff
        /*63a4*/ 	.word	0x00000020
        /*63a8*/ 	.short	0x0100
        /*63aa*/ 	.byte	0x09
	.zero		1


	//   ....[4]....
        /*63ac*/ 	.word	0x00000360
        /*63b0*/ 	.word	0x000000ff
        /*63b4*/ 	.word	0x00000010
        /*63b8*/ 	.short	0x0100
        /*63ba*/ 	.byte	0x09
	.zero		1


	//   ....[5]....
        /*63bc*/ 	.word	0x00000370
        /*63c0*/ 	.word	0x000000ff
        /*63c4*/ 	.word	0x00000028
        /*63c8*/ 	.short	0x0100
        /*63ca*/ 	.byte	0x09
	.zero		1


	//   ....[6]....
        /*63cc*/ 	.word	0x00000710
        /*63d0*/ 	.word	0x000000ff
        /*63d4*/ 	.word	0x00000040
        /*63d8*/ 	.short	0x0100
        /*63da*/ 	.byte	0x06
	.zero		1


	//   ....[7]....
        /*63dc*/ 	.word	0x00000740
        /*63e0*/ 	.word	0x000000ff
        /*63e4*/ 	.word	0x00000048
        /*63e8*/ 	.short	0x0100
        /*63ea*/ 	.byte	0x06
	.zero		1


	//   ....[8]....
        /*63ec*/ 	.word	0x00002ce0
        /*63f0*/ 	.word	0x000000ff
        /*63f4*/ 	.word	0x00000000
        /*63f8*/ 	.short	0x010a
        /*63fa*/ 	.byte	0x06
	.zero		1


	//   ....[9]....
        /*63fc*/ 	.word	0x00002d20
        /*6400*/ 	.word	0x000000ff
        /*6404*/ 	.word	0x00000000
        /*6408*/ 	.short	0x010a
        /*640a*/ 	.byte	0x06
	.zero		1


	//   ....[10]....
        /*640c*/ 	.word	0x00007090
        /*6410*/ 	.word	0x000000ff
        /*6414*/ 	.word	0x00000000
        /*6418*/ 	.short	0x010a
        /*641a*/ 	.byte	0x10
	.zero		1


	//   ....[11]....
        /*641c*/ 	.word	0x000070d0
        /*6420*/ 	.word	0x000000ff
        /*6424*/ 	.word	0x00000000
        /*6428*/ 	.short	0x010a
        /*642a*/ 	.byte	0x10
	.zero		1


	//   ....[12]....
        /*642c*/ 	.word	0x0000d050
        /*6430*/ 	.word	0x00000002
        /*6434*/ 	.word	0x00000000
        /*6438*/ 	.short	0x0101
        /*643a*/ 	.byte	0x3f
	.zero		1


	//   ....[13]....
        /*643c*/ 	.word	0x00010b10
        /*6440*/ 	.word	0x00000000
        /*6444*/ 	.word	0x00000000
        /*6448*/ 	.short	0x0101
        /*644a*/ 	.byte	0x3f
	.zero		1


	//   ....[14]....
        /*644c*/ 	.word	0x00024580
        /*6450*/ 	.word	0x00000012
        /*6454*/ 	.word	0x00000018
        /*6458*/ 	.short	0x010a
        /*645a*/ 	.byte	0x3f
	.zero		1


	//   ....[15]....
        /*645c*/ 	.word	0x00024920
        /*6460*/ 	.word	0x00000002
        /*6464*/ 	.word	0x00000048
        /*6468*/ 	.short	0x0101
        /*646a*/ 	.byte	0x3f
	.zero		1


	//   ....[16]....
        /*646c*/ 	.word	0x000250b0
        /*6470*/ 	.word	0x00000005
        /*6474*/ 	.word	0x00000000
        /*6478*/ 	.short	0x010a
        /*647a*/ 	.byte	0x3f
	.zero		1


	//   ....[17]....
        /*647c*/ 	.word	0x00025140
        /*6480*/ 	.word	0x00000007
        /*6484*/ 	.word	0x00000000
        /*6488*/ 	.short	0x010a
        /*648a*/ 	.byte	0x3f
	.zero		1


	//   ....[18]....
        /*648c*/ 	.word	0x000251d0
        /*6490*/ 	.word	0x00000003
        /*6494*/ 	.word	0x00000000
        /*6498*/ 	.short	0x010a
        /*649a*/ 	.byte	0x3f
	.zero		1


	//   ....[19]....
        /*649c*/ 	.word	0x00025240
        /*64a0*/ 	.word	0x00000003
        /*64a4*/ 	.word	0x00000000
        /*64a8*/ 	.short	0x010a
        /*64aa*/ 	.byte	0x3f
	.zero		1


	//   ....[20]....
        /*64ac*/ 	.word	0x000252b0
        /*64b0*/ 	.word	0x00000000
        /*64b4*/ 	.word	0x00000000
        /*64b8*/ 	.short	0x010a
        /*64ba*/ 	.byte	0x3f
	.zero		1


	//   ....[21]....
        /*64bc*/ 	.word	0x00025390
        /*64c0*/ 	.word	0x00000012
        /*64c4*/ 	.word	0x00000018
        /*64c8*/ 	.short	0x010a
        /*64ca*/ 	.byte	0x3f
	.zero		1


	//   ....[22]....
        /*64cc*/ 	.word	0x00025460
        /*64d0*/ 	.word	0x00000005
        /*64d4*/ 	.word	0x00000000
        /*64d8*/ 	.short	0x010a
        /*64da*/ 	.byte	0x3f
	.zero		1


	//   ....[23]....
        /*64dc*/ 	.word	0x000254b0
        /*64e0*/ 	.word	0x00000007
        /*64e4*/ 	.word	0x00000000
        /*64e8*/ 	.short	0x010a
        /*64ea*/ 	.byte	0x3f
	.zero		1


	//----- nvinfo : EIATTR_NUM_MBARRIERS
	.align		4
.L_30:
        /*64ec*/ 	.byte	0x03, 0x38
        /*64ee*/ 	.short	0x0008


	//----- nvinfo : EIATTR_EXIT_INSTR_OFFSETS
	.align		4
        /*64f0*/ 	.byte	0x04, 0x1c
        /*64f2*/ 	.short	(.L_32 - .L_31)


	//   ....[0]....
.L_31:
        /*64f4*/ 	.word	0x00000920


	//   ....[1]....
        /*64f8*/ 	.word	0x000011c0


	//   ....[2]....
        /*64fc*/ 	.word	0x00023c80


	//   ....[3]....
        /*6500*/ 	.word	0x00024220


	//   ....[4]....
        /*6504*/ 	.word	0x00025220


	//----- nvinfo : EIATTR_MAX_THREADS
	.align		4
.L_32:
        /*6508*/ 	.byte	0x04, 0x05
        /*650a*/ 	.short	(.L_34 - .L_33)
.L_33:
        /*650c*/ 	.word	0x00000180
        /*6510*/ 	.word	0x00000001
        /*6514*/ 	.word	0x00000001


	//----- nvinfo : EIATTR_CRS_STACK_SIZE
	.align		4
.L_34:
        /*6518*/ 	.byte	0x04, 0x1e
        /*651a*/ 	.short	(.L_36 - .L_35)
.L_35:
        /*651c*/ 	.word	0x00000000


	//----- nvinfo : EIATTR_CBANK_PARAM_SIZE
	.align		4
.L_36:
        /*6520*/ 	.byte	0x03, 0x19
        /*6522*/ 	.short	0x0470


	//----- nvinfo : EIATTR_PARAM_CBANK
	.align		4
        /*6524*/ 	.byte	0x04, 0x0a
        /*6526*/ 	.short	(.L_38 - .L_37)
	.align		4
.L_37:
        /*6528*/ 	.word	index@(.nv.constant0._ZN7cutlass13device_kernelINS_4gemm6kernel13GemmUniversalIN4cute5tupleIJiiiiEEENS1_10collective13CollectiveMmaINS1_37MainloopSm90TmaGmmaWarpSpecializedFP8ILi3ENS5_IJNS4_1CILi1EEENSA_ILi2EEESB_EEENS1_35KernelTmaWarpSpecializedCooperativeEEENS5_IJNSA_ILi256EEESG_NSA_ILi64EEEEEENS_12float_e5m2_tENS5_IJlSB_lEEESJ_SK_NS4_8TiledMMAINS4_8MMA_AtomIJNS4_4SM904GMMA31MMA_64x256x32_F32E5M2E5M2_SS_TNILNSO_7ScaleInE1ELSQ_1EEEEEENS4_6LayoutINS5_IJSC_SB_SB_EEENS5_IJSB_NSA_ILi0EEESV_EEEEENS5_IJNS4_10UnderscoreESY_SY_EEEEENS4_23SM90_TMA_LOAD_MULTICASTENS4_14ComposedLayoutINS4_7SwizzleILi2ELi4ELi3EEENS4_18smem_ptr_flag_bitsILi8EEENST_INS5_IJNSA_ILi8EEESH_EEENS5_IJSH_SB_EEEEEEEvNS4_8identityENS4_13SM90_TMA_LOADES1B_vS1C_EENS_8epilogue10collective6detail29Sm90TmaWarpSpecializedAdapterINS1G_15DefaultEpilogueISJ_SK_SK_NS1F_6thread17LinearCombinationISJ_Li1EffLNS1K_9ScaleType4KindE0ELNS_15FloatRoundStyleE2ESJ_EENS1_15EpilogueDefaultEEEEEvvEEEEvNT_6ParamsE)
        /*652c*/ 	.short	0x0210
        /*652e*/ 	.short	0x0470


	//----- nvinfo : EIATTR_SW_WAR
	.align		4
.L_38:
        /*6530*/ 	.byte	0x04, 0x36
        /*6532*/ 	.short	(.L_40 - .L_39)
.L_39:
        /*6534*/ 	.word	0x00000008
.L_40:


//--------------------- .nv.callgraph             --------------------------
	.section	.nv.callgraph,"",@"SHT_CUDA_CALLGRAPH"
	.align	4
	.sectionentsize	8
	.align		4
        /*0000*/ 	.word	0x00000000
	.align		4
        /*0004*/ 	.word	0xffffffff
	.align		4
        /*0008*/ 	.word	0x00000000
	.align		4
        /*000c*/ 	.word	0xfffffffe
	.align		4
        /*0010*/ 	.word	0x00000000
	.align		4
        /*0014*/ 	.word	0xfffffffd
	.align		4
        /*0018*/ 	.word	0x00000000
	.align		4
        /*001c*/ 	.word	0xfffffffc


//--------------------- .nv.constant4             --------------------------
	.section	.nv.constant4,"a",@progbits
	.align	8
	.align		8
.nv.constant4:
        /*0000*/ 	.dword	_ZN39_INTERNAL_512b0cda_4_k_cu_d3291bed_44284cuda3std3__45__cpo5beginE
	.align		8
        /*0008*/ 	.dword	_ZN39_INTERNAL_512b0cda_4_k_cu_d3291bed_44284cuda3std3__45__cpo3endE
	.align		8
        /*0010*/ 	.dword	_ZN39_INTERNAL_512b0cda_4_k_cu_d3291bed_44284cuda3std3__45__cpo6cbeginE
	.align		8
        /*0018*/ 	.dword	_ZN39_INTERNAL_512b0cda_4_k_cu_d3291bed_44284cuda3std3__45__cpo4cendE
	.align		8
        /*0020*/ 	.dword	_ZN39_INTERNAL_512b0cda_4_k_cu_d3291bed_44284cuda3std3__441_GLOBAL__N__512b0cda_4_k_cu_d3291bed_44286ignoreE
	.align		8
        /*0028*/ 	.dword	_ZN39_INTERNAL_512b0cda_4_k_cu_d3291bed_44284cuda3std3__419piecewise_constructE
	.align		8
        /*0030*/ 	.dword	_ZN39_INTERNAL_512b0cda_4_k_cu_d3291bed_44284cuda3std3__48in_placeE
	.align		8
        /*0038*/ 	.dword	_ZN39_INTERNAL_512b0cda_4_k_cu_d3291bed_44284cuda3std6ranges3__45__cpo4swapE
	.align		8
        /*0040*/ 	.dword	_ZN39_INTERNAL_512b0cda_4_k_cu_d3291bed_44284cuda3std6ranges3__45__cpo9iter_moveE
	.align		8
        /*0048*/ 	.dword	_ZN39_INTERNAL_512b0cda_4_k_cu_d3291bed_44284cute7productE
	.align		8
        /*0050*/ 	.dword	_ZN39_INTERNAL_512b0cda_4_k_cu_d3291bed_44284cute1_E


//--------------------- .text._ZN7cutlass13device_kernelINS_4gemm6kernel13GemmUniversalIN4cute5tupleIJiiiiEEENS1_10collective13CollectiveMmaINS1_37MainloopSm90TmaGmmaWarpSpecializedFP8ILi3ENS5_IJNS4_1CILi1EEENSA_ILi2EEESB_EEENS1_35KernelTmaWarpSpecializedCooperativeEEENS5_IJNSA_ILi256EEESG_NSA_ILi64EEEEEENS_12float_e5m2_tENS5_IJlSB_lEEESJ_SK_NS4_8TiledMMAINS4_8MMA_AtomIJNS4_4SM904GMMA31MMA_64x256x32_F32E5M2E5M2_SS_TNILNSO_7ScaleInE1ELSQ_1EEEEEENS4_6LayoutINS5_IJSC_SB_SB_EEENS5_IJSB_NSA_ILi0EEESV_EEEEENS5_IJNS4_10UnderscoreESY_SY_EEEEENS4_23SM90_TMA_LOAD_MULTICASTENS4_14ComposedLayoutINS4_7SwizzleILi2ELi4ELi3EEENS4_18smem_ptr_flag_bitsILi8EEENST_INS5_IJNSA_ILi8EEESH_EEENS5_IJSH_SB_EEEEEEEvNS4_8identityENS4_13SM90_TMA_LOADES1B_vS1C_EENS_8epilogue10collective6detail29Sm90TmaWarpSpecializedAdapterINS1G_15DefaultEpilogueISJ_SK_SK_NS1F_6thread17LinearCombinationISJ_Li1EffLNS1K_9ScaleType4KindE0ELNS_15FloatRoundStyleE2ESJ_EENS1_15EpilogueDefaultEEEEEvvEEEEvNT_6ParamsE --------------------------
	.section	.text._ZN7cutlass13device_kernelINS_4gemm6kernel13GemmUniversalIN4cute5tupleIJiiiiEEENS1_10collective13CollectiveMmaINS1_37MainloopSm90TmaGmmaWarpSpecializedFP8ILi3ENS5_IJNS4_1CILi1EEENSA_ILi2EEESB_EEENS1_35KernelTmaWarpSpecializedCooperativeEEENS5_IJNSA_ILi256EEESG_NSA_ILi64EEEEEENS_12float_e5m2_tENS5_IJlSB_lEEESJ_SK_NS4_8TiledMMAINS4_8MMA_AtomIJNS4_4SM904GMMA31MMA_64x256x32_F32E5M2E5M2_SS_TNILNSO_7ScaleInE1ELSQ_1EEEEEENS4_6LayoutINS5_IJSC_SB_SB_EEENS5_IJSB_NSA_ILi0EEESV_EEEEENS5_IJNS4_10UnderscoreESY_SY_EEEEENS4_23SM90_TMA_LOAD_MULTICASTENS4_14ComposedLayoutINS4_7SwizzleILi2ELi4ELi3EEENS4_18smem_ptr_flag_bitsILi8EEENST_INS5_IJNSA_ILi8EEESH_EEENS5_IJSH_SB_EEEEEEEvNS4_8identityENS4_13SM90_TMA_LOADES1B_vS1C_EENS_8epilogue10collective6detail29Sm90TmaWarpSpecializedAdapterINS1G_15DefaultEpilogueISJ_SK_SK_NS1F_6thread17LinearCombinationISJ_Li1EffLNS1K_9ScaleType4KindE0ELNS_15FloatRoundStyleE2ESJ_EENS1_15EpilogueDefaultEEEEEvvEEEEvNT_6ParamsE,"ax",@progbits
	.align	128
.text._ZN7cutlass13device_kernelINS_4gemm6kernel13GemmUniversalIN4cute5tupleIJiiiiEEENS1_10collective13CollectiveMmaINS1_37MainloopSm90TmaGmmaWarpSpecializedFP8ILi3ENS5_IJNS4_1CILi1EEENSA_ILi2EEESB_EEENS1_35KernelTmaWarpSpecializedCooperativeEEENS5_IJNSA_ILi256EEESG_NSA_ILi64EEEEEENS_12float_e5m2_tENS5_IJlSB_lEEESJ_SK_NS4_8TiledMMAINS4_8MMA_AtomIJNS4_4SM904GMMA31MMA_64x256x32_F32E5M2E5M2_SS_TNILNSO_7ScaleInE1ELSQ_1EEEEEENS4_6LayoutINS5_IJSC_SB_SB_EEENS5_IJSB_NSA_ILi0EEESV_EEEEENS5_IJNS4_10UnderscoreESY_SY_EEEEENS4_23SM90_TMA_LOAD_MULTICASTENS4_14ComposedLayoutINS4_7SwizzleILi2ELi4ELi3EEENS4_18smem_ptr_flag_bitsILi8EEENST_INS5_IJNSA_ILi8EEESH_EEENS5_IJSH_SB_EEEEEEEvNS4_8identityENS4_13SM90_TMA_LOADES1B_vS1C_EENS_8epilogue10collective6detail29Sm90TmaWarpSpecializedAdapterINS1G_15DefaultEpilogueISJ_SK_SK_NS1F_6thread17LinearCombinationISJ_Li1EffLNS1K_9ScaleType4KindE0ELNS_15FloatRoundStyleE2ESJ_EENS1_15EpilogueDefaultEEEEEvvEEEEvNT_6ParamsE:
        .type           _ZN7cutlass13device_kernelINS_4gemm6kernel13GemmUniversalIN4cute5tupleIJiiiiEEENS1_10collective13CollectiveMmaINS1_37MainloopSm90TmaGmmaWarpSpecializedFP8ILi3ENS5_IJNS4_1CILi1EEENSA_ILi2EEESB_EEENS1_35KernelTmaWarpSpecializedCooperativeEEENS5_IJNSA_ILi256EEESG_NSA_ILi64EEEEEENS_12float_e5m2_tENS5_IJlSB_lEEESJ_SK_NS4_8TiledMMAINS4_8MMA_AtomIJNS4_4SM904GMMA31MMA_64x256x32_F32E5M2E5M2_SS_TNILNSO_7ScaleInE1ELSQ_1EEEEEENS4_6LayoutINS5_IJSC_SB_SB_EEENS5_IJSB_NSA_ILi0EEESV_EEEEENS5_IJNS4_10UnderscoreESY_SY_EEEEENS4_23SM90_TMA_LOAD_MULTICASTENS4_14ComposedLayoutINS4_7SwizzleILi2ELi4ELi3EEENS4_18smem_ptr_flag_bitsILi8EEENST_INS5_IJNSA_ILi8EEESH_EEENS5_IJSH_SB_EEEEEEEvNS4_8identityENS4_13SM90_TMA_LOADES1B_vS1C_EENS_8epilogue10collective6detail29Sm90TmaWarpSpecializedAdapterINS1G_15DefaultEpilogueISJ_SK_SK_NS1F_6thread17LinearCombinationISJ_Li1EffLNS1K_9ScaleType4KindE0ELNS_15FloatRoundStyleE2ESJ_EENS1_15EpilogueDefaultEEEEEvvEEEEvNT_6ParamsE,@function
        .size           _ZN7cutlass13device_kernelINS_4gemm6kernel13GemmUniversalIN4cute5tupleIJiiiiEEENS1_10collective13CollectiveMmaINS1_37MainloopSm90TmaGmmaWarpSpecializedFP8ILi3ENS5_IJNS4_1CILi1EEENSA_ILi2EEESB_EEENS1_35KernelTmaWarpSpecializedCooperativeEEENS5_IJNSA_ILi256EEESG_NSA_ILi64EEEEEENS_12float_e5m2_tENS5_IJlSB_lEEESJ_SK_NS4_8TiledMMAINS4_8MMA_AtomIJNS4_4SM904GMMA31MMA_64x256x32_F32E5M2E5M2_SS_TNILNSO_7ScaleInE1ELSQ_1EEEEEENS4_6LayoutINS5_IJSC_SB_SB_EEENS5_IJSB_NSA_ILi0EEESV_EEEEENS5_IJNS4_10UnderscoreESY_SY_EEEEENS4_23SM90_TMA_LOAD_MULTICASTENS4_14ComposedLayoutINS4_7SwizzleILi2ELi4ELi3EEENS4_18smem_ptr_flag_bitsILi8EEENST_INS5_IJNSA_ILi8EEESH_EEENS5_IJSH_SB_EEEEEEEvNS4_8identityENS4_13SM90_TMA_LOADES1B_vS1C_EENS_8epilogue10collective6detail29Sm90TmaWarpSpecializedAdapterINS1G_15DefaultEpilogueISJ_SK_SK_NS1F_6thread17LinearCombinationISJ_Li1EffLNS1K_9ScaleType4KindE0ELNS_15FloatRoundStyleE2ESJ_EENS1_15EpilogueDefaultEEEEEvvEEEEvNT_6ParamsE,(.L_x_588 - _ZN7cutlass13device_kernelINS_4gemm6kernel13GemmUniversalIN4cute5tupleIJiiiiEEENS1_10collective13CollectiveMmaINS1_37MainloopSm90TmaGmmaWarpSpecializedFP8ILi3ENS5_IJNS4_1CILi1EEENSA_ILi2EEESB_EEENS1_35KernelTmaWarpSpecializedCooperativeEEENS5_IJNSA_ILi256EEESG_NSA_ILi64EEEEEENS_12float_e5m2_tENS5_IJlSB_lEEESJ_SK_NS4_8TiledMMAINS4_8MMA_AtomIJNS4_4SM904GMMA31MMA_64x256x32_F32E5M2E5M2_SS_TNILNSO_7ScaleInE1ELSQ_1EEEEEENS4_6LayoutINS5_IJSC_SB_SB_EEENS5_IJSB_NSA_ILi0EEESV_EEEEENS5_IJNS4_10UnderscoreESY_SY_EEEEENS4_23SM90_TMA_LOAD_MULTICASTENS4_14ComposedLayoutINS4_7SwizzleILi2ELi4ELi3EEENS4_18smem_ptr_flag_bitsILi8EEENST_INS5_IJNSA_ILi8EEESH_EEENS5_IJSH_SB_EEEEEEEvNS4_8identityENS4_13SM90_TMA_LOADES1B_vS1C_EENS_8epilogue10collective6detail29Sm90TmaWarpSpecializedAdapterINS1G_15DefaultEpilogueISJ_SK_SK_NS1F_6thread17LinearCombinationISJ_Li1EffLNS1K_9ScaleType4KindE0ELNS_15FloatRoundStyleE2ESJ_EENS1_15EpilogueDefaultEEEEEvvEEEEvNT_6ParamsE)
        .other          _ZN7cutlass13device_kernelINS_4gemm6kernel13GemmUniversalIN4cute5tupleIJiiiiEEENS1_10collective13CollectiveMmaINS1_37MainloopSm90TmaGmmaWarpSpecializedFP8ILi3ENS5_IJNS4_1CILi1EEENSA_ILi2EEESB_EEENS1_35KernelTmaWarpSpecializedCooperativeEEENS5_IJNSA_ILi256EEESG_NSA_ILi64EEEEEENS_12float_e5m2_tENS5_IJlSB_lEEESJ_SK_NS4_8TiledMMAINS4_8MMA_AtomIJNS4_4SM904GMMA31MMA_64x256x32_F32E5M2E5M2_SS_TNILNSO_7ScaleInE1ELSQ_1EEEEEENS4_6LayoutINS5_IJSC_SB_SB_EEENS5_IJSB_NSA_ILi0EEESV_EEEEENS5_IJNS4_10UnderscoreESY_SY_EEEEENS4_23SM90_TMA_LOAD_MULTICASTENS4_14ComposedLayoutINS4_7SwizzleILi2ELi4ELi3EEENS4_18smem_ptr_flag_bitsILi8EEENST_INS5_IJNSA_ILi8EEESH_EEENS5_IJSH_SB_EEEEEEEvNS4_8identityENS4_13SM90_TMA_LOADES1B_vS1C_EENS_8epilogue10collective6detail29Sm90TmaWarpSpecializedAdapterINS1G_15DefaultEpilogueISJ_SK_SK_NS1F_6thread17LinearCombinationISJ_Li1EffLNS1K_9ScaleType4KindE0ELNS_15FloatRoundStyleE2ESJ_EENS1_15EpilogueDefaultEEEEEvvEEEEvNT_6ParamsE,@"STO_CUDA_ENTRY STV_DEFAULT"
_ZN7cutlass13device_kernelINS_4gemm6kernel13GemmUniversalIN4cute5tupleIJiiiiEEENS1_10collective13CollectiveMmaINS1_37MainloopSm90TmaGmmaWarpSpecializedFP8ILi3ENS5_IJNS4_1CILi1EEENSA_ILi2EEESB_EEENS1_35KernelTmaWarpSpecializedCooperativeEEENS5_IJNSA_ILi256EEESG_NSA_ILi64EEEEEENS_12float_e5m2_tENS5_IJlSB_lEEESJ_SK_NS4_8TiledMMAINS4_8MMA_AtomIJNS4_4SM904GMMA31MMA_64x256x32_F32E5M2E5M2_SS_TNILNSO_7ScaleInE1ELSQ_1EEEEEENS4_6LayoutINS5_IJSC_SB_SB_EEENS5_IJSB_NSA_ILi0EEESV_EEEEENS5_IJNS4_10UnderscoreESY_SY_EEEEENS4_23SM90_TMA_LOAD_MULTICASTENS4_14ComposedLayoutINS4_7SwizzleILi2ELi4ELi3EEENS4_18smem_ptr_flag_bitsILi8EEENST_INS5_IJNSA_ILi8EEESH_EEENS5_IJSH_SB_EEEEEEEvNS4_8identityENS4_13SM90_TMA_LOADES1B_vS1C_EENS_8epilogue10collective6detail29Sm90TmaWarpSpecializedAdapterINS1G_15DefaultEpilogueISJ_SK_SK_NS1F_6thread17LinearCombinationISJ_Li1EffLNS1K_9ScaleType4KindE0ELNS_15FloatRoundStyleE2ESJ_EENS1_15EpilogueDefaultEEEEEvvEEEEvNT_6ParamsE:
[----:B------:R-:W0:Y:S02]  /*0000*/  LDC R1, c[0x0][0x28] ;  /* 0x00000a00ff017b82 */ /* 0x000e240000000800 */
[----:B0-----:R-:W-:Y:S01]  /*0010*/  VIADD R1, R1, 0xfffff790 ;  /* 0xfffff79001017836 */ /* 0x001fe20000000000 */
[----:B------:R-:W0:Y:S01]  /*0020*/  S2R R5, SR_TID.X ;  /* 0x0000000000057919 */ /* 0x000e220000002100 */
[----:B------:R-:W-:Y:S01]  /*0030*/  ELECT P0, URZ, PT ;  /* 0x00000000003f782f */ /* 0x000fe20003800000 */
[----:B------:R-:W-:Y:S01]  /*0040*/  BSSY B0, `(.L_x_0) ;  /* 0x0000015000007945 */ /* 0x000fe20003800000 */
[--C-:B0-----:R-:W-:Y:S02]  /*0050*/  SHF.R.U32.HI R0, RZ, 0x5, R5.reuse ;  /* 0x00000005ff007819 */ /* 0x101fe40000011605 */
[----:B------:R-:W-:-:S03]  /*0060*/  SHF.R.U32.HI R2, RZ, 0x7, R5 ;  /* 0x00000007ff027819 */ /* 0x000fc60000011605 */
[----:B------:R-:W0:Y:S04]  /*0070*/  SHFL.IDX PT, R3, R0, RZ, 0x1f ;  /* 0x00001fff00037589 */ /* 0x000e2800000e0000 */
[----:B------:R-:W1:Y:S01]  /*0080*/  SHFL.IDX PT, R2, R2, RZ, 0x1f ;  /* 0x00001fff02027589 */ /* 0x000e6200000e0000 */
[----:B0-----:R-:W-:Y:S02]  /*0090*/  R2UR UR4, R3 ;  /* 0x00000000030472ca */ /* 0x001fe400000e0000 */
[----:B-1----:R-:W-:-:S11]  /*00a0*/  R2UR UR6, R2 ;  /* 0x00000000020672ca */ /* 0x002fd600000e0000 */
[----:B------:R-:W-:Y:S02]  /*00b0*/  USHF.R.S32.HI UR5, URZ, 0x1f, UR4 ;  /* 0x0000001f3f057899 */ /* 0x000fe40008011404 */
[----:B------:R-:W-:Y:S02]  /*00c0*/  ISETP.NE.OR P0, PT, RZ, UR4, !P0 ;  /* 0x00000004ff007c0c */ /* 0x000fe4000c705670 */
[----:B------:R-:W-:-:S04]  /*00d0*/  ULEA.HI UR5, UR5, UR4, URZ, 0x2 ;  /* 0x0000000405057291 */ /* 0x000fc8000f8f103f */
[----:B------:R-:W-:-:S04]  /*00e0*/  ULOP3.LUT UR5, UR5, 0xfffffffc, URZ, 0xc0, !UPT ;  /* 0xfffffffc05057892 */ /* 0x000fc8000f8ec03f */
[----:B------:R-:W-:-:S03]  /*00f0*/  UIADD3 UR8, UR4, -UR5, URZ ;  /* 0x8000000504087290 */ /* 0x000fc6000fffe03f */
[----:B------:R-:W-:Y:S09]  /*0100*/  @P0 BRA `(.L_x_1) ;  /* 0x0000000000200947 */ /* 0x000ff20003800000 */
[----:B------:R-:W-:Y:S02]  /*0110*/  ULDC.64 UR4, c[0x0][0x198] ;  /* 0x0000660000047ab9 */ /* 0x000fe40000000a00 */
[----:B------:R-:W-:Y:S02]  /*0120*/  UIADD3 UR10, UP0, UR4, 0xf0, URZ ;  /* 0x000000f0040a7890 */ /* 0x000fe4000ff1e03f */
[----:B------:R-:W-:Y:S02]  /*0130*/  UIADD3 UR4, UP1, UR4, 0x1f0, URZ ;  /* 0x000001f004047890 */ /* 0x000fe4000ff3e03f */
[----:B------:R-:W-:Y:S02]  /*0140*/  UIADD3.X UR11, URZ, UR5, URZ, UP0, !UPT ;  /* 0x000000053f0b7290 */ /* 0x000fe400087fe43f */
[----:B------:R-:W-:-:S07]  /*0150*/  UIADD3.X UR5, URZ, UR5, URZ, UP1, !UPT ;  /* 0x000000053f057290 */ /* 0x000fce0008ffe43f */
[----:B------:R0:W-:Y:S02]  /*0160*/  UTMACCTL.PF [UR10] ;  /* 0x000000000a0079b9 */ /* 0x0001e40008040000 */
[----:B------:R0:W-:Y:S02]  /*0170*/  UTMACCTL.PF [UR4] ;  /* 0x00000000040079b9 */ /* 0x0001e40008040000 */
[----:B0-----:R-:W-:Y:S01]  /*0180*/  NOP ;  /* 0x0000000000007918 */ /* 0x001fe20000000000 */
.L_x_1:
[----:B------:R-:W-:Y:S05]  /*0190*/  BSYNC B0 ;  /* 0x0000000000007941 */ /* 0x000fea0003800000 */
.L_x_0:
[----:B------:R-:W0:Y:S01]  /*01a0*/  SHFL.IDX PT, R3, R0, RZ, 0x1f ;  /* 0x00001fff00037589 */ /* 0x000e2200000e0000 */
[----:B------:R-:W-:Y:S01]  /*01b0*/  UISETP.NE.AND UP0, UPT, UR8, 0x3, UPT ;  /* 0x000000030800788c */ /* 0x000fe2000bf05270 */
[----:B------:R-:W-:Y:S01]  /*01c0*/  ISETP.NE.AND P2, PT, RZ, UR6, PT ;  /* 0x00000006ff007c0c */ /* 0x000fe2000bf45270 */
[----:B------:R-:W-:Y:S02]  /*01d0*/  UIADD3 UR10, UR6, -0x1, URZ ;  /* 0xffffffff060a7890 */ /* 0x000fe4000fffe03f */
[----:B------:R-:W-:Y:S02]  /*01e0*/  UISETP.EQ.OR UP0, UPT, UR8, URZ, !UP0 ;  /* 0x0000003f0800728c */ /* 0x000fe4000c702670 */
[----:B------:R-:W-:Y:S02]  /*01f0*/  UISETP.GE.U32.AND UP1, UPT, UR10, 0x2, UPT ;  /* 0x000000020a00788c */ /* 0x000fe4000bf26070 */
[----:B------:R-:W-:-:S04]  /*0200*/  UISETP.EQ.AND UP0, UPT, UR6, URZ, UP0 ;  /* 0x0000003f0600728c */ /* 0x000fc80008702270 */
[----:B------:R-:W-:-:S04]  /*0210*/  USEL UR13, URZ, 0x1, !UP0 ;  /* 0x000000013f0d7887 */ /* 0x000fc8000c000000 */
[----:B------:R-:W-:Y:S01]  /*0220*/  USEL UR13, UR13, 0x2, UP1 ;  /* 0x000000020d0d7887 */ /* 0x000fe20008800000 */
[----:B0-----:R-:W-:-:S13]  /*0230*/  ISETP.NE.AND P0, PT, R3, RZ, PT ;  /* 0x000000ff0300720c */ /* 0x001fda0003f05270 */
[----:B------:R-:W-:Y:S05]  /*0240*/  @P0 BRA `(.L_x_2) ;  /* 0x0000000000500947 */ /* 0x000fea0003800000 */
[----:B------:R-:W0:Y:S01]  /*0250*/  S2UR UR9, SR_CgaCtaId ;  /* 0x00000000000979c3 */ /* 0x000e220000008800 */
[----:B------:R-:W-:Y:S01]  /*0260*/  UMOV UR4, 0x400 ;  /* 0x0000040000047882 */ /* 0x000fe20000000000 */
[----:B------:R-:W-:Y:S01]  /*0270*/  UMOV UR5, 0x1 ;  /* 0x0000000100057882 */ /* 0x000fe20000000000 */
[----:B------:R-:W-:Y:S01]  /*0280*/  UMOV UR6, 0x4 ;  /* 0x0000000400067882 */ /* 0x000fe20000000000 */
[----:B------:R-:W-:Y:S01]  /*0290*/  ELECT P0, URZ, PT ;  /* 0x00000000003f782f */ /* 0x000fe20003800000 */
[----:B------:R-:W-:-:S04]  /*02a0*/  UIADD3 UR6, -UR6, 0x100000, URZ ;  /* 0x0010000006067890 */ /* 0x000fc8000fffe13f */
[----:B------:R-:W-:Y:S02]  /*02b0*/  USHF.L.U32 UR7, UR6, 0xb, URZ ;  /* 0x0000000b06077899 */ /* 0x000fe4000800063f */
[----:B------:R-:W-:Y:S02]  /*02c0*/  USHF.L.U32 UR6, UR6, 0x1, URZ ;  /* 0x0000000106067899 */ /* 0x000fe4000800063f */
[----:B0-----:R-:W-:Y:S02]  /*02d0*/  ULEA UR9, UR9, UR4, 0x18 ;  /* 0x0000000409097291 */ /* 0x001fe4000f8ec03f */
[----:B------:R-:W-:-:S04]  /*02e0*/  UIADD3 UR4, -UR5, 0x100000, URZ ;  /* 0x0010000005047890 */ /* 0x000fc8000fffe13f */
[----:B------:R-:W-:Y:S02]  /*02f0*/  USHF.L.U32 UR5, UR4, 0xb, URZ ;  /* 0x0000000b04057899 */ /* 0x000fe4000800063f */
[----:B------:R-:W-:Y:S01]  /*0300*/  USHF.L.U32 UR4, UR4, 0x1, URZ ;  /* 0x0000000104047899 */ /* 0x000fe2000800063f */
[----:B------:R-:W0:Y:S11]  /*0310*/  FENCE.VIEW.ASYNC.S ;  /* 0x00000000000073c6 */ /* 0x000e360000000000 */
[----:B0-----:R0:W1:Y:S01]  /*0320*/  SYNCS.EXCH.64 URZ, [UR9], UR4 ;  /* 0x00000004093f75b2 */ /* 0x0010620008000100 */
[----:B------:R0:W2:Y:S01]  /*0330*/  SYNCS.EXCH.64 URZ, [UR9+0x18], UR6 ;  /* 0x00001806093f75b2 */ /* 0x0000a20008000100 */
[----:B------:R0:W3:Y:S01]  /*0340*/  SYNCS.EXCH.64 URZ, [UR9+0x8], UR4 ;  /* 0x00000804093f75b2 */ /* 0x0000e20008000100 */
[----:B------:R0:W4:Y:S01]  /*0350*/  SYNCS.EXCH.64 URZ, [UR9+0x20], UR6 ;  /* 0x00002006093f75b2 */ /* 0x0001220008000100 */
[----:B------:R0:W0:Y:S01]  /*0360*/  SYNCS.EXCH.64 URZ, [UR9+0x10], UR4 ;  /* 0x00001004093f75b2 */ /* 0x0000220008000100 */
[----:B------:R0:W0:Y:S01]  /*0370*/  SYNCS.EXCH.64 URZ, [UR9+0x28], UR6 ;  /* 0x00002806093f75b2 */ /* 0x0000220008000100 */
[----:B------:R-:W-:Y:S01]  /*0380*/  NOP ;  /* 0x0000000000007918 */ /* 0x000fe20000000000 */
.L_x_2:
[----:B------:R-:W-:Y:S01]  /*0390*/  SHF.R.S32.HI R4, RZ, 0x1f, R5 ;  /* 0x0000001fff047819 */ /* 0x000fe20000011405 */
[----:B------:R-:W5:Y:S01]  /*03a0*/  SHFL.IDX PT, R0, R0, RZ, 0x1f ;  /* 0x00001fff00007589 */ /* 0x000f6200000e0000 */
[----:B------:R-:W-:Y:S01]  /*03b0*/  ELECT P0, URZ, PT ;  /* 0x00000000003f782f */ /* 0x000fe20003800000 */
[----:B0-----:R-:W0:Y:S01]  /*03c0*/  S2UR UR9, SR_CTAID.X ;  /* 0x00000000000979c3 */ /* 0x001e220000002500 */
[----:B------:R-:W-:Y:S01]  /*03d0*/  LEA.HI R4, R4, R5, RZ, 0x7 ;  /* 0x0000000504047211 */ /* 0x000fe200078f38ff */
[----:B------:R-:W1:Y:S01]  /*03e0*/  S2R R2, SR_CTAID.Y ;  /* 0x0000000000027919 */ /* 0x000e620000002600 */
[----:B------:R-:W-:Y:S01]  /*03f0*/  SHF.R.S32.HI R6, RZ, 0x1f, R3 ;  /* 0x0000001fff067819 */ /* 0x000fe20000011403 */
[----:B------:R-:W-:Y:S01]  /*0400*/  ULDC UR4, c[0x0][0x154] ;  /* 0x0000550000047ab9 */ /* 0x000fe20000000800 */
[----:B------:R-:W-:Y:S01]  /*0410*/  LOP3.LUT R4, R4, 0xffffff80, RZ, 0xc0, !PT ;  /* 0xffffff8004047812 */ /* 0x000fe200078ec0ff */
[----:B------:R-:W-:Y:S01]  /*0420*/  NOP ;  /* 0x0000000000007918 */ /* 0x000fe20000000000 */
[----:B------:R-:W-:Y:S01]  /*0430*/  LEA.HI R6, R6, R3, RZ, 0x2 ;  /* 0x0000000306067211 */ /* 0x000fe200078f10ff */
[----:B------:R-:W2:Y:S01]  /*0440*/  LDC R13, c[0x0][0x148] ;  /* 0x00005200ff0d7b82 */ /* 0x000ea20000000800 */
[----:B------:R-:W-:Y:S01]  /*0450*/  NOP ;  /* 0x0000000000007918 */ /* 0x000fe20000000000 */
[----:B------:R-:W-:Y:S01]  /*0460*/  IMAD.IADD R4, R5, 0x1, -R4 ;  /* 0x0000000105047824 */ /* 0x000fe200078e0a04 */
[----:B------:R-:W-:-:S04]  /*0470*/  LOP3.LUT R6, R6, 0x3ffffffc, RZ, 0xc0, !PT ;  /* 0x3ffffffc06067812 */ /* 0x000fc800078ec0ff */
[----:B------:R-:W-:Y:S01]  /*0480*/  SHF.R.S32.HI R5, RZ, 0x1f, R4 ;  /* 0x0000001fff057819 */ /* 0x000fe20000011404 */
[----:B------:R-:W-:Y:S01]  /*0490*/  IMAD.IADD R6, R3, 0x1, -R6 ;  /* 0x0000000103067824 */ /* 0x000fe200078e0a06 */
[----:B------:R-:W3:Y:S02]  /*04a0*/  LDC R8, c[0x0][0x144] ;  /* 0x00005100ff087b82 */ /* 0x000ee40000000800 */
[----:B------:R-:W-:Y:S02]  /*04b0*/  LEA.HI R5, R5, R4, RZ, 0x3 ;  /* 0x0000000405057211 */ /* 0x000fe400078f18ff */
[----:B-----5:R-:W-:Y:S02]  /*04c0*/  ISETP.NE.OR P0, PT, R0, RZ, !P0 ;  /* 0x000000ff0000720c */ /* 0x020fe40004705670 */
[--C-:B------:R-:W-:Y:S02]  /*04d0*/  SHF.R.S32.HI R0, RZ, 0x3, R5.reuse ;  /* 0x00000003ff007819 */ /* 0x100fe40000011405 */
[----:B------:R-:W-:-:S04]  /*04e0*/  SHF.R.S32.HI R5, RZ, 0x1f, R5 ;  /* 0x0000001fff057819 */ /* 0x000fc80000011405 */
[----:B------:R-:W-:-:S04]  /*04f0*/  LEA.HI R5, R5, R0, RZ, 0x2 ;  /* 0x0000000005057211 */ /* 0x000fc800078f10ff */
[----:B------:R-:W-:Y:S01]  /*0500*/  LOP3.LUT R5, R5, 0xfffffffc, RZ, 0xc0, !PT ;  /* 0xfffffffc05057812 */ /* 0x000fe200078ec0ff */
[----:B------:R-:W-:Y:S01]  /*0510*/  VOTEU.ALL UP0, P0 ;  /* 0x00000000003f7886 */ /* 0x000fe20000000000 */
[----:B-1----:R-:W-:Y:S01]  /*0520*/  I2FP.F32.U32 R7, R2 ;  /* 0x0000000200077245 */ /* 0x002fe20000201000 */
[----:B------:R-:W-:Y:S02]  /*0530*/  VOTEU.ALL UP1, P0 ;  /* 0x00000000003f7886 */ /* 0x000fe40000020000 */
[----:B------:R-:W-:Y:S01]  /*0540*/  IMAD.IADD R5, R0, 0x1, -R5 ;  /* 0x0000000100057824 */ /* 0x000fe200078e0a05 */
[----:B------:R-:W1:Y:S01]  /*0550*/  @!UP0 S2UR UR7, SR_CgaCtaId ;  /* 0x00000000000789c3 */ /* 0x000e620000008800 */
[----:B0-----:R-:W-:Y:S01]  /*0560*/  I2FP.F32.U32 R0, UR9 ;  /* 0x0000000900007c45 */ /* 0x001fe20008201000 */
[----:B------:R-:W-:Y:S01]  /*0570*/  FMUL R9, R7, UR4 ;  /* 0x0000000407097c20 */ /* 0x000fe20008400000 */
[----:B------:R-:W-:Y:S01]  /*0580*/  IMAD R5, R6, 0x4, R5 ;  /* 0x0000000406057824 */ /* 0x000fe200078e0205 */
[----:B------:R-:W-:Y:S01]  /*0590*/  ULDC UR4, c[0x0][0x150] ;  /* 0x0000540000047ab9 */ /* 0x000fe20000000800 */
[----:B------:R-:W-:Y:S01]  /*05a0*/  @!UP0 UMOV UR6, 0x400 ;  /* 0x0000040000068882 */ /* 0x000fe20000000000 */
[----:B------:R-:W-:Y:S01]  /*05b0*/  FMUL R7, R0, UR4 ;  /* 0x0000000400077c20 */ /* 0x000fe20008400000 */
[----:B------:R-:W-:Y:S01]  /*05c0*/  IMAD.SHL.U32 R0, R5, 0x4, RZ ;  /* 0x0000000405007824 */ /* 0x000fe200078e00ff */
[----:B------:R-:W0:Y:S01]  /*05d0*/  LDC R6, c[0x0][0x140] ;  /* 0x00005000ff067b82 */ /* 0x000e220000000800 */
[----:B------:R-:W5:Y:S01]  /*05e0*/  F2I.U32.TRUNC.NTZ R9, R9 ;  /* 0x0000000900097305 */ /* 0x000f62000020f000 */
[----:B------:R-:W-:-:S02]  /*05f0*/  UMOV UR4, 0x20 ;  /* 0x0000002000047882 */ /* 0x000fc40000000000 */
[----:B------:R-:W-:Y:S01]  /*0600*/  LOP3.LUT R11, R5, 0xc, R0, 0x78, !PT ;  /* 0x0000000c050b7812 */ /* 0x000fe200078e7800 */
[----:B------:R-:W-:-:S04]  /*0610*/  @!UP0 UIADD3 UR4, -UR4, 0x100000, URZ ;  /* 0x0010000004048890 */ /* 0x000fc8000fffe13f */
[----:B------:R-:W-:Y:S02]  /*0620*/  @!UP0 USHF.L.U32 UR5, UR4, 0xb, URZ ;  /* 0x0000000b04058899 */ /* 0x000fe4000800063f */
[----:B------:R-:W-:Y:S01]  /*0630*/  @!UP0 USHF.L.U32 UR4, UR4, 0x1, URZ ;  /* 0x0000000104048899 */ /* 0x000fe2000800063f */
[----:B------:R-:W4:Y:S01]  /*0640*/  F2I.U32.TRUNC.NTZ R7, R7 ;  /* 0x0000000700077305 */ /* 0x000f22000020f000 */
[----:B------:R0:W-:Y:S01]  /*0650*/  STL [R1+0x454], R11 ;  /* 0x0004540b01007387 */ /* 0x0001e20000100800 */
[----:B-----5:R-:W-:Y:S01]  /*0660*/  IMAD.MOV R14, RZ, RZ, -R9 ;  /* 0x000000ffff0e7224 */ /* 0x020fe200078e0a09 */
[----:B-1----:R-:W-:Y:S01]  /*0670*/  @!UP0 ULEA UR6, UR7, UR6, 0x18 ;  /* 0x0000000607068291 */ /* 0x002fe2000f8ec03f */
[----:B------:R-:W-:Y:S02]  /*0680*/  VOTEU.ALL UP0, P0 ;  /* 0x00000000003f7886 */ /* 0x000fe40000000000 */
[----:B--2---:R-:W-:Y:S01]  /*0690*/  IMAD R0, R13, R14, R2 ;  /* 0x0000000e0d007224 */ /* 0x004fe200078e0202 */
[----:B------:R-:W-:-:S02]  /*06a0*/  LOP3.LUT P0, RZ, R4, 0x7, RZ, 0xc0, !PT ;  /* 0x0000000704ff7812 */ /* 0x000fc4000780c0ff */
[----:B0-----:R-:W-:Y:S01]  /*06b0*/  ISETP.EQ.U32.AND P3, PT, R6, 0x1, PT ;  /* 0x000000010600780c */ /* 0x001fe20003f62070 */
[----:B----4-:R-:W-:Y:S01]  /*06c0*/  IMAD.MOV R7, RZ, RZ, -R7 ;  /* 0x000000ffff077224 */ /* 0x010fe200078e0a07 */
[----:B------:R-:W-:Y:S02]  /*06d0*/  ISETP.NE.AND P1, PT, R0, R11, PT ;  /* 0x0000000b0000720c */ /* 0x000fe40003f25270 */
[----:B------:R-:W-:Y:S01]  /*06e0*/  ISETP.LT.U32.AND P0, PT, R11, 0x2, !P0 ;  /* 0x000000020b00780c */ /* 0x000fe20004701070 */
[----:B---3--:R-:W-:Y:S01]  /*06f0*/  IMAD R10, R8, R7, UR9 ;  /* 0x00000009080a7e24 */ /* 0x008fe2000f8e0207 */
[----:B------:R-:W0:Y:S02]  /*0700*/  FENCE.VIEW.ASYNC.S ;  /* 0x00000000000073c6 */ /* 0x000e240000000000 */
[----:B0-----:R0:W1:Y:S02]  /*0710*/  @!UP0 SYNCS.EXCH.64 URZ, [UR6+0x40], UR4 ;  /* 0x00004004063f85b2 */ /* 0x0010640008000100 */
[----:B------:R-:W-:-:S04]  /*0720*/  ISETP.EQ.OR P1, PT, R10, RZ, !P1 ;  /* 0x000000ff0a00720c */ /* 0x000fc80004f22670 */
[----:B------:R-:W-:Y:S01]  /*0730*/  PLOP3.LUT P0, PT, P0, P1, PT, 0x80, 0x0 ;  /* 0x000000000000781c */ /* 0x000fe20000703070 */
[----:B------:R0:W2:Y:S01]  /*0740*/  @!UP1 SYNCS.EXCH.64 URZ, [UR6+0x48], UR4 ;  /* 0x00004804063f95b2 */ /* 0x0000a20008000100 */
[----:B------:R-:W-:Y:S01]  /*0750*/  NOP ;  /* 0x0000000000007918 */ /* 0x000fe20000000000 */
[----:B------:R-:W-:Y:S10]  /*0760*/  @!P3 BRA `(.L_x_3) ;  /* 0x000000000008b947 */ /* 0x000ff40003800000 */
[----:B-12---:R-:W-:Y:S01]  /*0770*/  UCGABAR_ARV ;  /* 0x00000000000079c7 */ /* 0x006fe20008000000 */
[----:B------:R-:W-:Y:S05]  /*0780*/  BRA `(.L_x_4) ;  /* 0x0000000000047947 */ /* 0x000fea0003800000 */
.L_x_3:
[----:B-12---:R-:W-:Y:S01]  /*0790*/  NOP ;  /* 0x0000000000007918 */ /* 0x006fe20000000000 */
.L_x_4:
[----:B------:R-:W1:Y:S01]  /*07a0*/  LDC R0, c[0x0][0x65c] ;  /* 0x00019700ff007b82 */ /* 0x000e620000000800 */
[----:B------:R-:W-:Y:S02]  /*07b0*/  IMAD.U32 R4, RZ, RZ, UR9 ;  /* 0x00000009ff047e24 */ /* 0x000fe4000f8e00ff */
[----:B------:R-:W-:Y:S01]  /*07c0*/  IMAD.MOV.U32 R5, RZ, RZ, RZ ;  /* 0x000000ffff057224 */ /* 0x000fe200078e00ff */
[----:B-1----:R-:W-:-:S13]  /*07d0*/  ISETP.NE.AND P4, PT, R0, 0x1, PT ;  /* 0x000000010000780c */ /* 0x002fda0003f85270 */
[----:B------:R-:W1:Y:S01]  /*07e0*/  @P4 LDC R7, c[0x0][0x10] ;  /* 0x00000400ff074b82 */ /* 0x000e620000000800 */
[----:B------:R-:W-:Y:S02]  /*07f0*/  @P4 IMAD.MOV.U32 R3, RZ, RZ, RZ ;  /* 0x000000ffff034224 */ /* 0x000fe400078e00ff */
[----:B------:R-:W-:-:S05]  /*0800*/  @P4 IMAD.MOV.U32 R11, RZ, RZ, RZ ;  /* 0x000000ffff0b4224 */ /* 0x000fca00078e00ff */
[----:B------:R-:W2:Y:S01]  /*0810*/  @!P4 LDC R9, c[0x0][0xc] ;  /* 0x00000300ff09cb82 */ /* 0x000ea20000000800 */
[----:B-1----:R-:W-:-:S04]  /*0820*/  @P4 IMAD.WIDE.U32 R6, R7, UR9, R2 ;  /* 0x0000000907064c25 */ /* 0x002fc8000f8e0002 */
[----:B------:R-:W-:Y:S02]  /*0830*/  @P4 IMAD.MOV.U32 R8, RZ, RZ, R6 ;  /* 0x000000ffff084224 */ /* 0x000fe400078e0006 */
[----:B------:R-:W-:Y:S02]  /*0840*/  @P4 IMAD.IADD R15, R7, 0x1, R11 ;  /* 0x00000001070f4824 */ /* 0x000fe400078e020b */
[----:B--2---:R-:W-:-:S04]  /*0850*/  @!P4 IMAD.WIDE.U32 R4, R2, R9, R4 ;  /* 0x000000090204c225 */ /* 0x004fc800078e0004 */
[----:B------:R-:W-:Y:S02]  /*0860*/  @!P4 IMAD.MOV.U32 R8, RZ, RZ, R4 ;  /* 0x000000ffff08c224 */ /* 0x000fe400078e0004 */
[----:B------:R-:W-:-:S03]  /*0870*/  @!P4 IMAD.MOV.U32 R15, RZ, RZ, R5 ;  /* 0x000000ffff0fc224 */ /* 0x000fc600078e0005 */
[----:B------:R1:W-:Y:S04]  /*0880*/  STL [R1+0x45c], R8 ;  /* 0x00045c0801007387 */ /* 0x0003e80000100800 */
[----:B------:R1:W-:Y:S01]  /*0890*/  STL [R1+0x458], R15 ;  /* 0x0004580f01007387 */ /* 0x0003e20000100800 */
[----:B------:R-:W-:Y:S05]  /*08a0*/  @!P3 BRA `(.L_x_5) ;  /* 0x00000000000cb947 */ /* 0x000fea0003800000 */
[----:B------:R-:W-:Y:S01]  /*08b0*/  UCGABAR_WAIT ;  /* 0x0000000000007dc7 */ /* 0x000fe20008000000 */
[----:B------:R-:W-:Y:S01]  /*08c0*/  CCTL.IVALL ;  /* 0x00000000ff00798f */ /* 0x000fe20002000000 */
[----:B------:R-:W-:Y:S05]  /*08d0*/  BRA `(.L_x_6) ;  /* 0x0000000000047947 */ /* 0x000fea0003800000 */
.L_x_5:
[----:B------:R-:W-:Y:S06]  /*08e0*/  BAR.SYNC.DEFER_BLOCKING 0x0 ;  /* 0x0000000000007b1d */ /* 0x000fec0000010000 */
.L_x_6:
[----:B------:R-:W-:Y:S05]  /*08f0*/  @!P2 BRA `(.L_x_7) ;  /* 0x0000023000e4a947 */ /* 0x000fea0003800000 */
[----:B------:R-:W-:-:S06]  /*0900*/  UISETP.GT.U32.AND UP0, UPT, UR10, 0x1, UPT ;  /* 0x000000010a00788c */ /* 0x000fcc000bf04070 */
[----:B------:R-:W-:-:S13]  /*0910*/  PLOP3.LUT P1, PT, PT, PT, UP0, 0x80, 0x0 ;  /* 0x000000000000781c */ /* 0x000fda0003f2f008 */
[----:B0-----:R-:W-:Y:S05]  /*0920*/  @P1 EXIT ;  /* 0x000000000000194d */ /* 0x001fea0003800000 */
[----:B------:R-:W-:Y:S01]  /*0930*/  IMAD.MOV.U32 R5, RZ, RZ, -0x1 ;  /* 0xffffffffff057424 */ /* 0x000fe200078e00ff */
[----:B------:R-:W-:Y:S01]  /*0940*/  ULDC.64 UR4, c[0x0][0x650] ;  /* 0x0001940000047ab9 */ /* 0x000fe20000000a00 */
[----:B------:R-:W-:Y:S01]  /*0950*/  IMAD.MOV.U32 R4, RZ, RZ, -0x1 ;  /* 0xffffffffff047424 */ /* 0x000fe200078e00ff */
[----:B------:R-:W-:Y:S01]  /*0960*/  ISETP.GE.U32.AND P1, PT, R8, UR4, PT ;  /* 0x0000000408007c0c */ /* 0x000fe2000bf26070 */
[----:B------:R-:W-:Y:S01]  /*0970*/  UMOV UR10, 0xffffffff ;  /* 0xffffffff000a7882 */ /* 0x000fe20000000000 */
[----:B------:R0:W-:Y:S01]  /*0980*/  STL [R1+0x464], R5 ;  /* 0x0004640501007387 */ /* 0x0001e20000100800 */
[----:B------:R-:W-:Y:S02]  /*0990*/  PRMT R0, RZ, 0x7610, R0 ;  /* 0x00007610ff007816 */ /* 0x000fe40000000000 */
[----:B------:R-:W-:Y:S01]  /*09a0*/  ISETP.GE.U32.AND.EX P1, PT, R15, UR5, PT, P1 ;  /* 0x000000050f007c0c */ /* 0x000fe2000bf26110 */
[----:B------:R0:W-:-:S12]  /*09b0*/  STL [R1+0x460], R4 ;  /* 0x0004600401007387 */ /* 0x0001d80000100800 */
[----:B0-----:R-:W-:Y:S05]  /*09c0*/  @P1 BRA `(.L_x_8) ;  /* 0x00000004003c1947 */ /* 0x001fea0003800000 */
[----:B------:R-:W-:Y:S01]  /*09d0*/  ULDC.64 UR14, c[0x0][0x628] ;  /* 0x00018a00000e7ab9 */ /* 0x000fe20000000a00 */
[----:B------:R-:W0:Y:S01]  /*09e0*/  LDC.64 R6, c[0x0][0x620] ;  /* 0x00018800ff067b82 */ /* 0x000e220000000a00 */
[----:B------:R-:W-:Y:S01]  /*09f0*/  ISETP.NE.U32.AND P1, PT, RZ, UR14, PT ;  /* 0x0000000eff007c0c */ /* 0x000fe2000bf25070 */
[----:B------:R-:W-:Y:S01]  /*0a00*/  ULDC UR11, c[0x0][0x630] ;  /* 0x00018c00000b7ab9 */ /* 0x000fe20000000800 */
[----:B------:R-:W-:Y:S02]  /*0a10*/  R2UR UR4, R8 ;  /* 0x00000000080472ca */ /* 0x000fe400000e0000 */
[----:B------:R-:W-:Y:S02]  /*0a20*/  ISETP.NE.AND.EX P1, PT, RZ, UR15, PT, P1 ;  /* 0x0000000fff007c0c */ /* 0x000fe4000bf25310 */
[----:B------:R-:W-:-:S11]  /*0a30*/  R2UR UR5, R15 ;  /* 0x000000000f0572ca */ /* 0x000fd600000e0000 */
[----:B------:R-:W-:Y:S05]  /*0a40*/  @!P1 BRA `(.L_x_9) ;  /* 0x0000000000309947 */ /* 0x000fea0003800000 */
[----:B------:R-:W-:Y:S01]  /*0a50*/  R2UR UR4, R8 ;  /* 0x00000000080472ca */ /* 0x000fe200000e0000 */
[----:B------:R-:W-:Y:S01]  /*0a60*/  ULDC UR8, c[0x0][0x634] ;  /* 0x00018d0000087ab9 */ /* 0x000fe20000000800 */
[----:B------:R-:W-:-:S11]  /*0a70*/  R2UR UR10, R15 ;  /* 0x000000000f0a72ca */ /* 0x000fd600000e0000 */
[----:B------:R-:W-:-:S04]  /*0a80*/  UIADD3 UR8, UP0, UR4, UR8, URZ ;  /* 0x0000000804087290 */ /* 0x000fc8000ff1e03f */
[----:B------:R-:W-:-:S04]  /*0a90*/  UIADD3.X UR10, URZ, UR10, URZ, UP0, !UPT ;  /* 0x0000000a3f0a7290 */ /* 0x000fc800087fe43f */
[----:B------:R-:W-:-:S04]  /*0aa0*/  UIMAD.WIDE.U32 UR4, UR10, UR14, URZ ;  /* 0x0000000e0a0472a5 */ /* 0x000fc8000f8e003f */
[----:B------:R-:W-:Y:S02]  /*0ab0*/  UIMAD.WIDE.U32 UR6, UP0, UR8, UR15, UR4 ;  /* 0x0000000f080672a5 */ /* 0x000fe4000f800004 */
[----:B------:R-:W-:Y:S02]  /*0ac0*/  UIMAD.WIDE.U32 UR4, UR8, UR14, URZ ;  /* 0x0000000e080472a5 */ /* 0x000fe4000f8e003f */
[----:B------:R-:W-:Y:S02]  /*0ad0*/  UIADD3.X UR9, URZ, URZ, URZ, UP0, !UPT ;  /* 0x0000003f3f097290 */ /* 0x000fe400087fe43f */
[----:B------:R-:W-:Y:S01]  /*0ae0*/  UIADD3 URZ, UP0, UR5, UR6, URZ ;  /* 0x00000006053f7290 */ /* 0x000fe2000ff1e03f */
[----:B------:R-:W-:-:S03]  /*0af0*/  UMOV UR8, UR7 ;  /* 0x0000000700087c82 */ /* 0x000fc60008000000 */
[----:B------:R-:W-:-:S12]  /*0b00*/  UIMAD.WIDE.U32.X UR4, UR10, UR15, UR8, UP0 ;  /* 0x0000000f0a0472a5 */ /* 0x000fd800080e0408 */
.L_x_9:
[----:B------:R-:W-:Y:S01]  /*0b10*/  USHF.R.U64 UR10, UR4, UR11, UR5 ;  /* 0x0000000b040a7299 */ /* 0x000fe20008001205 */
[----:B------:R-:W2:Y:S01]  /*0b20*/  LDC.64 R22, c[0x0][0x640] ;  /* 0x00019000ff167b82 */ /* 0x000ea20000000a00 */
[----:B------:R-:W-:Y:S01]  /*0b30*/  USHF.R.U32.HI UR4, URZ, UR11, UR5 ;  /* 0x0000000b3f047299 */ /* 0x000fe20008011605 */
[----:B------:R-:W-:Y:S02]  /*0b40*/  IMAD.MOV.U32 R4, RZ, RZ, R8 ;  /* 0x000000ffff047224 */ /* 0x000fe400078e0008 */
[----:B------:R-:W-:Y:S01]  /*0b50*/  IMAD R21, R13, R14, R2 ;  /* 0x0000000e0d157224 */ /* 0x000fe200078e0202 */
[----:B------:R-:W-:Y:S01]  /*0b60*/  IADD3 R3, P1, RZ, -UR10, RZ ;  /* 0x8000000aff037c10 */ /* 0x000fe2000ff3e0ff */
[----:B------:R-:W-:Y:S02]  /*0b70*/  IMAD.MOV.U32 R13, RZ, RZ, 0x1 ;  /* 0x00000001ff0d7424 */ /* 0x000fe400078e00ff */
[----:B------:R-:W1:Y:S02]  /*0b80*/  LDC R12, c[0x0][0x618] ;  /* 0x00018600ff0c7b82 */ /* 0x000e640000000800 */
[----:B------:R-:W-:-:S04]  /*0b90*/  IMAD.X R5, RZ, RZ, ~UR4, P1 ;  /* 0x80000004ff057e24 */ /* 0x000fc800088e06ff */
[-C--:B0-----:R-:W-:Y:S02]  /*0ba0*/  IMAD R0, R5, R6.reuse, RZ ;  /* 0x0000000605007224 */ /* 0x081fe400078e02ff */
[----:B------:R-:W0:Y:S01]  /*0bb0*/  LDC R16, c[0x0][0x608] ;  /* 0x00018200ff107b82 */ /* 0x000e220000000800 */
[----:B------:R-:W-:Y:S02]  /*0bc0*/  IMAD.MOV.U32 R5, RZ, RZ, R15 ;  /* 0x000000ffff057224 */ /* 0x000fe400078e000f */
[----:B------:R-:W-:-:S05]  /*0bd0*/  IMAD.WIDE.U32 R4, R3, R6, R4 ;  /* 0x0000000603047225 */ /* 0x000fca00078e0004 */
[----:B------:R-:W3:Y:S01]  /*0be0*/  LDC R20, c[0x0][0x658] ;  /* 0x00019600ff147b82 */ /* 0x000ee20000000800 */
[----:B------:R-:W-:Y:S01]  /*0bf0*/  IMAD R3, R3, R7, R0 ;  /* 0x0000000703037224 */ /* 0x000fe200078e0200 */
[----:B--2---:R-:W-:-:S03]  /*0c00*/  ISETP.NE.U32.AND P1, PT, R22, RZ, PT ;  /* 0x000000ff1600720c */ /* 0x004fc60003f25070 */
[----:B------:R-:W-:Y:S01]  /*0c10*/  IMAD.IADD R3, R5, 0x1, R3 ;  /* 0x0000000105037824 */ /* 0x000fe200078e0203 */
[----:B------:R-:W-:Y:S01]  /*0c20*/  ISETP.NE.AND.EX P1, PT, R23, RZ, PT, P1 ;  /* 0x000000ff1700720c */ /* 0x000fe20003f25310 */
[----:B------:R-:W-:Y:S01]  /*0c30*/  IMAD.MOV.U32 R5, RZ, RZ, -0x1 ;  /* 0xffffffffff057424 */ /* 0x000fe200078e00ff */
[----:B------:R-:W2:Y:S02]  /*0c40*/  LDC R18, c[0x0][0x600] ;  /* 0x00018000ff127b82 */ /* 0x000ea40000000800 */
[-CC-:B-1----:R-:W-:Y:S02]  /*0c50*/  SHF.R.U64 R8, R4, R12.reuse, R3.reuse ;  /* 0x0000000c04087219 */ /* 0x182fe40000001203 */
[----:B------:R-:W-:-:S04]  /*0c60*/  SHF.R.U32.HI R3, RZ, R12, R3 ;  /* 0x0000000cff037219 */ /* 0x000fc80000011603 */
[----:B------:R-:W1:Y:S01]  /*0c70*/  LDC R11, c[0x0][0x648] ;  /* 0x00019200ff0b7b82 */ /* 0x000e620000000800 */
[-CC-:B0-----:R-:W-:Y:S02]  /*0c80*/  SHF.R.U64 R19, R8, R16.reuse, R3.reuse ;  /* 0x0000001008137219 */ /* 0x181fe40000001203 */
[----:B------:R-:W-:-:S05]  /*0c90*/  SHF.R.U32.HI R3, RZ, R16, R3 ;  /* 0x00000010ff037219 */ /* 0x000fca0000011603 */
[----:B------:R-:W0:Y:S01]  /*0ca0*/  LDC R15, c[0x0][0x638] ;  /* 0x00018e00ff0f7b82 */ /* 0x000e220000000800 */
[-CC-:B---3--:R-:W-:Y:S02]  /*0cb0*/  SHF.R.U64 R12, R19, R20.reuse, R3.reuse ;  /* 0x00000014130c7219 */ /* 0x188fe40000001203 */
[-C--:B------:R-:W-:Y:S02]  /*0cc0*/  SHF.L.U32 R0, R5, R20.reuse, RZ ;  /* 0x0000001405007219 */ /* 0x080fe400000006ff */
[----:B------:R-:W-:Y:S01]  /*0cd0*/  SHF.R.U32.HI R3, RZ, R20, R3 ;  /* 0x00000014ff037219 */ /* 0x000fe20000011603 */
[----:B------:R-:W-:Y:S01]  /*0ce0*/  IMAD.MOV.U32 R2, RZ, RZ, R12 ;  /* 0x000000ffff027224 */ /* 0x000fe200078e000c */
[----:B------:R-:W-:Y:S01]  /*0cf0*/  LOP3.LUT R0, RZ, R0, RZ, 0x33, !PT ;  /* 0x00000000ff007212 */ /* 0x000fe200078e33ff */
[----:B------:R-:W3:Y:S01]  /*0d00*/  LDC R17, c[0x0][0x610] ;  /* 0x00018400ff117b82 */ /* 0x000ee20000000800 */
[----:B------:R-:W-:Y:S05]  /*0d10*/  @!P1 BRA `(.L_x_10) ;  /* 0x0000000000289947 */ /* 0x000fea0003800000 */
[----:B------:R-:W4:Y:S02]  /*0d20*/  LDC R7, c[0x0][0x64c] ;  /* 0x00019300ff077b82 */ /* 0x000f240000000800 */
[----:B----4-:R-:W-:-:S05]  /*0d30*/  IADD3 R7, P1, R12, R7, RZ ;  /* 0x000000070c077210 */ /* 0x010fca0007f3e0ff */
[----:B------:R-:W-:-:S04]  /*0d40*/  IMAD.X R9, RZ, RZ, R3, P1 ;  /* 0x000000ffff097224 */ /* 0x000fc800008e0603 */
[----:B------:R-:W-:-:S04]  /*0d50*/  IMAD.WIDE.U32 R2, R9, R22, RZ ;  /* 0x0000001609027225 */ /* 0x000fc800078e00ff */
[----:B------:R-:W-:-:S04]  /*0d60*/  IMAD.WIDE.U32 R4, P1, R7, R23, R2 ;  /* 0x0000001707047225 */ /* 0x000fc80007820002 */
[----:B------:R-:W-:-:S04]  /*0d70*/  IMAD.WIDE.U32 R2, R7, R22, RZ ;  /* 0x0000001607027225 */ /* 0x000fc800078e00ff */
[----:B------:R-:W-:Y:S01]  /*0d80*/  IMAD.X R7, RZ, RZ, RZ, P1 ;  /* 0x000000ffff077224 */ /* 0x000fe200008e06ff */
[----:B------:R-:W-:Y:S01]  /*0d90*/  IADD3 RZ, P1, R3, R4, RZ ;  /* 0x0000000403ff7210 */ /* 0x000fe20007f3e0ff */
[----:B------:R-:W-:-:S04]  /*0da0*/  IMAD.MOV.U32 R6, RZ, RZ, R5 ;  /* 0x000000ffff067224 */ /* 0x000fc800078e0005 */
[----:B------:R-:W-:-:S08]  /*0db0*/  IMAD.WIDE.U32.X R2, R9, R23, R6, P1 ;  /* 0x0000001709027225 */ /* 0x000fd000008e0406 */
.L_x_10:
[----:B-1----:R-:W-:Y:S01]  /*0dc0*/  SHF.R.U64 R4, R2, R11, R3 ;  /* 0x0000000b02047219 */ /* 0x002fe20000001203 */
[----:B--2---:R-:W-:Y:S01]  /*0dd0*/  VIADD R5, R18, 0xffffffff ;  /* 0xffffffff12057836 */ /* 0x004fe20000000000 */
[----:B------:R-:W-:Y:S02]  /*0de0*/  SHF.L.U32 R2, R13, R20, RZ ;  /* 0x000000140d027219 */ /* 0x000fe400000006ff */
[----:B------:R-:W-:Y:S01]  /*0df0*/  LOP3.LUT R3, R19, R0, RZ, 0xc0, !PT ;  /* 0x0000000013037212 */ /* 0x000fe200078ec0ff */
[----:B------:R-:W-:Y:S01]  /*0e00*/  IMAD.MOV R6, RZ, RZ, -R4 ;  /* 0x000000ffff067224 */ /* 0x000fe200078e0a04 */
[----:B------:R-:W-:Y:S02]  /*0e10*/  SEL R0, R10, R21, !P4 ;  /* 0x000000150a007207 */ /* 0x000fe40006000000 */
[----:B------:R-:W-:Y:S01]  /*0e20*/  LOP3.LUT R5, R8, R5, RZ, 0xc0, !PT ;  /* 0x0000000508057212 */ /* 0x000fe200078ec0ff */
[----:B------:R-:W-:Y:S02]  /*0e30*/  IMAD R7, R2, R4, R3 ;  /* 0x0000000402077224 */ /* 0x000fe400078e0203 */
[----:B0-----:R-:W-:-:S02]  /*0e40*/  IMAD R3, R6, R15, R12 ;  /* 0x0000000f06037224 */ /* 0x001fc400078e020c */
[----:B---3--:R-:W-:Y:S02]  /*0e50*/  IMAD R2, R7, R17, R0 ;  /* 0x0000001107027224 */ /* 0x008fe400078e0200 */
[----:B------:R-:W-:Y:S02]  /*0e60*/  IMAD R3, R3, R18, R5 ;  /* 0x0000001203037224 */ /* 0x000fe400078e0205 */
[----:B------:R-:W-:-:S03]  /*0e70*/  IMAD.MOV.U32 R0, RZ, RZ, 0x1 ;  /* 0x00000001ff007424 */ /* 0x000fc600078e00ff */
[----:B------:R-:W-:Y:S02]  /*0e80*/  SEL R4, R3, R2, !P4 ;  /* 0x0000000203047207 */ /* 0x000fe40006000000 */
[----:B------:R-:W-:-:S03]  /*0e90*/  SEL R2, R2, R3, !P4 ;  /* 0x0000000302027207 */ /* 0x000fc60006000000 */
[----:B------:R0:W-:Y:S04]  /*0ea0*/  STL [R1+0x460], R4 ;  /* 0x0004600401007387 */ /* 0x0001e80000100800 */
[----:B------:R0:W-:Y:S02]  /*0eb0*/  STL [R1+0x464], R2 ;  /* 0x0004640201007387 */ /* 0x0001e40000100800 */
.L_x_8:
[----:B------:R-:W-:-:S08]  /*0ec0*/  NOP ;  /* 0x0000000000007918 */ /* 0x000fd00000000000 */
[----:B------:R-:W2:Y:S02]  /*0ed0*/  USETMAXREG.TRY_ALLOC.CTAPOOL UP0, 0xf0 ;  /* 0x000000f0000079c8 */ /* 0x000ea40008000600 */
[----:B--2---:R-:W-:-:S13]  /*0ee0*/  PLOP3.LUT P1, PT, PT, PT, UP0, 0x80, 0x0 ;  /* 0x000000000000781c */ /* 0x004fda0003f2f008 */
[----:B------:R-:W-:Y:S05]  /*0ef0*/  @!P1 BRA `(.L_x_8) ;  /* 0xfffffffc00f09947 */ /* 0x000fea000383ffff */
[----:B------:R-:W-:Y:S01]  /*0f00*/  ULDC.64 UR4, c[0x0][0x598] ;  /* 0x0001660000047ab9 */ /* 0x000fe20000000a00 */
[----:B------:R-:W-:Y:S01]  /*0f10*/  ULDC.64 UR14, c[0x0][0x208] ;  /* 0x00008200000e7ab9 */ /* 0x000fe20000000a00 */
[----:B------:R-:W-:-:S04]  /*0f20*/  ISETP.NE.U32.AND P1, PT, RZ, UR4, PT ;  /* 0x00000004ff007c0c */ /* 0x000fc8000bf25070 */
[----:B------:R-:W-:-:S13]  /*0f30*/  ISETP.NE.AND.EX P1, PT, RZ, UR5, PT, P1 ;  /* 0x00000005ff007c0c */ /* 0x000fda000bf25310 */
[----:B------:R-:W-:Y:S05]  /*0f40*/  @!P1 BRA `(.L_x_11) ;  /* 0x0000000000209947 */ /* 0x000fea0003800000 */
[----:B0-----:R-:W0:Y:S02]  /*0f50*/  LDC.64 R2, c[0x0][0x598] ;  /* 0x00016600ff027b82 */ /* 0x001e240000000a00 */
[----:B0-----:R-:W2:Y:S02]  /*0f60*/  LDG.E.64 R2, desc[UR14][R2.64] ;  /* 0x0000000e02027981 */ /* 0x001ea4000c1e1b00 */
[----:B--2---:R-:W-:-:S04]  /*0f70*/  ISETP.NE.U32.AND P1, PT, R2, RZ, PT ;  /* 0x000000ff0200720c */ /* 0x004fc80003f25070 */
[----:B------:R-:W-:-:S13]  /*0f80*/  ISETP.NE.AND.EX P1, PT, R3, RZ, PT, P1 ;  /* 0x000000ff0300720c */ /* 0x000fda0003f25310 */
[----:B------:R-:W-:Y:S05]  /*0f90*/  @!P1 BRA `(.L_x_11) ;  /* 0x00000000000c9947 */ /* 0x000fea0003800000 */
[----:B------:R-:W2:Y:S02]  /*0fa0*/  LD.E R2, desc[UR14][R2.64] ;  /* 0x0000000e02027980 */ /* 0x000ea4000c101900 */
[----:B--2---:R-:W-:Y:S01]  /*0fb0*/  R2UR UR20, R2 ;  /* 0x00000000021472ca */ /* 0x004fe200000e0000 */
[----:B------:R-:W-:-:S14]  /*0fc0*/  BRA `(.L_x_12) ;  /* 0x0000000000247947 */ /* 0x000fdc0003800000 */
.L_x_11:
[----:B------:R-:W-:Y:S02]  /*0fd0*/  ULDC.64 UR4, c[0x0][0x588] ;  /* 0x0001620000047ab9 */ /* 0x000fe40000000a00 */
[----:B------:R-:W-:-:S04]  /*0fe0*/  ISETP.NE.U32.AND P1, PT, RZ, UR4, PT ;  /* 0x00000004ff007c0c */ /* 0x000fc8000bf25070 */
[----:B------:R-:W-:-:S13]  /*0ff0*/  ISETP.NE.AND.EX P1, PT, RZ, UR5, PT, P1 ;  /* 0x00000005ff007c0c */ /* 0x000fda000bf25310 */
[----:B------:R-:W-:Y:S05]  /*1000*/  @!P1 BRA `(.L_x_13) ;  /* 0x0000000000109947 */ /* 0x000fea0003800000 */
[----:B0-----:R-:W0:Y:S02]  /*1010*/  LDC.64 R2, c[0x0][0x588] ;  /* 0x00016200ff027b82 */ /* 0x001e240000000a00 */
[----:B0-----:R-:W2:Y:S02]  /*1020*/  LDG.E R2, desc[UR14][R2.64] ;  /* 0x0000000e02027981 */ /* 0x001ea4000c1e1900 */
[----:B--2---:R-:W-:Y:S01]  /*1030*/  R2UR UR20, R2 ;  /* 0x00000000021472ca */ /* 0x004fe200000e0000 */
[----:B------:R-:W-:-:S14]  /*1040*/  BRA `(.L_x_12) ;  /* 0x0000000000047947 */ /* 0x000fdc0003800000 */
.L_x_13:
[----:B------:R-:W-:-:S05]  /*1050*/  ULDC UR20, c[0x0][0x580] ;  /* 0x0001600000147ab9 */ /* 0x000fca0000000800 */
.L_x_12:
[----:B------:R-:W-:Y:S02]  /*1060*/  ULDC.64 UR4, c[0x0][0x5a0] ;  /* 0x0001680000047ab9 */ /* 0x000fe40000000a00 */
        /* <DEDUP_REMOVED lines=11> */
.L_x_14:
        /* <DEDUP_REMOVED lines=8> */
.L_x_16:
[----:B------:R-:W-:-:S05]  /*11a0*/  ULDC UR21, c[0x0][0x584] ;  /* 0x0001610000157ab9 */ /* 0x000fca0000000800 */
.L_x_15:
[----:B------:R-:W-:-:S13]  /*11b0*/  LOP3.LUT P1, RZ, R0, 0xff, RZ, 0xc0, !PT ;  /* 0x000000ff00ff7812 */ /* 0x000fda000782c0ff */
[----:B------:R-:W-:Y:S05]  /*11c0*/  @!P1 EXIT ;  /* 0x000000000000994d */ /* 0x000fea0003800000 */
[----:B------:R-:W-:Y:S01]  /*11d0*/  ULDC UR4, c[0x0][0x28c] ;  /* 0x0000a30000047ab9 */ /* 0x000fe20000000800 */
[----:B------:R-:W-:Y:S02]  /*11e0*/  ULOP3.LUT UR22, UR13, 0x1, URZ, 0xfc, !UPT ;  /* 0x000000010d167892 */ /* 0x000fe4000f8efc3f */
[----:B------:R-:W-:-:S04]  /*11f0*/  UIADD3 UR4, UR4, 0x3f, URZ ;  /* 0x0000003f04047890 */ /* 0x000fc8000fffe03f */
[----:B------:R-:W-:-:S04]  /*1200*/  USHF.R.S32.HI UR5, URZ, 0x1f, UR4 ;  /* 0x0000001f3f057899 */ /* 0x000fc80008011404 */
[----:B------:R-:W-:-:S03]  /*1210*/  ULEA.HI UR5, UR5, UR4, URZ, 0x6 ;  /* 0x0000000405057291 */ /* 0x000fc6000f8f303f */
[----:B------:R-:W-:Y:S01]  /*1220*/  UMOV UR4, URZ ;  /* 0x0000003f00047c82 */ /* 0x000fe20008000000 */
[----:B------:R-:W-:-:S03]  /*1230*/  USHF.R.S32.HI UR9, URZ, 0x6, UR5 ;  /* 0x000000063f097899 */ /* 0x000fc60008011405 */
[----:B------:R-:W-:-:S09]  /*1240*/  UMOV UR5, URZ ;  /* 0x0000003f00057c82 */ /* 0x000fd20008000000 */
.L_x_555:
[----:B------:R-:W-:Y:S01]  /*1250*/  STL [R1+0x450], RZ ;  /* 0x000450ff01007387 */ /* 0x000fe20000100800 */
[----:B--2---:R-:W2:Y:S01]  /*1260*/  S2UR UR18, SR_CgaCtaId ;  /* 0x00000000001279c3 */ /* 0x004ea20000008800 */
[----:B------:R-:W-:Y:S01]  /*1270*/  UMOV UR17, 0x400 ;  /* 0x0000040000117882 */ /* 0x000fe20000000000 */
[----:B------:R-:W-:Y:S01]  /*1280*/  UMOV UR6, URZ ;  /* 0x0000003f00067c82 */ /* 0x000fe20008000000 */
[----:B------:R-:W-:Y:S01]  /*1290*/  STL [R1+0x44c], RZ ;  /* 0x00044cff01007387 */ /* 0x000fe20000100800 */
[----:B------:R-:W-:Y:S01]  /*12a0*/  UMOV UR7, URZ ;  /* 0x0000003f00077c82 */ /* 0x000fe20008000000 */
[----:B------:R-:W-:Y:S01]  /*12b0*/  UMOV UR8, URZ ;  /* 0x0000003f00087c82 */ /* 0x000fe20008000000 */
[----:B------:R-:W-:Y:S01]  /*12c0*/  UMOV UR23, UR5 ;  /* 0x0000000500177c82 */ /* 0x000fe20008000000 */
[----:B------:R-:W-:Y:S01]  /*12d0*/  STL [R1+0x448], RZ ;  /* 0x000448ff01007387 */ /* 0x000fe20000100800 */
[----:B0-----:R-:W0:Y:S01]  /*12e0*/  LDC R2, c[0x0][0x28c] ;  /* 0x0000a300ff027b82 */ /* 0x001e220000000800 */
[----:B------:R-:W-:-:S02]  /*12f0*/  CS2R R236, SRZ ;  /* 0x0000000000ec7805 */ /* 0x000fc4000001ff00 */
[----:B------:R-:W-:Y:S01]  /*1300*/  CS2R R234, SRZ ;  /* 0x0000000000ea7805 */ /* 0x000fe2000001ff00 */
[----:B------:R-:W-:Y:S01]  /*1310*/  STL [R1+0x444], RZ ;  /* 0x000444ff01007387 */ /* 0x000fe20000100800 */
[----:B------:R-:W-:Y:S02]  /*1320*/  CS2R R232, SRZ ;  /* 0x0000000000e87805 */ /* 0x000fe4000001ff00 */
[----:B------:R-:W-:Y:S02]  /*1330*/  CS2R R230, SRZ ;  /* 0x0000000000e67805 */ /* 0x000fe4000001ff00 */
[----:B------:R-:W-:Y:S01]  /*1340*/  CS2R R228, SRZ ;  /* 0x0000000000e47805 */ /* 0x000fe2000001ff00 */
[----:B------:R-:W-:Y:S01]  /*1350*/  STL [R1+0x440], RZ ;  /* 0x000440ff01007387 */ /* 0x000fe20000100800 */
[----:B------:R-:W-:Y:S02]  /*1360*/  CS2R R226, SRZ ;  /* 0x0000000000e27805 */ /* 0x000fe4000001ff00 */
        /* <DEDUP_REMOVED lines=15> */
[----:B0-----:R-:W-:Y:S02]  /*1460*/  ISETP.GE.AND P1, PT, R2, 0x1, PT ;  /* 0x000000010200780c */ /* 0x001fe40003f26270 */
        /* <DEDUP_REMOVED lines=40> */
[----:B-1----:R-:W-:-:S02]  /*16f0*/  CS2R R14, SRZ ;  /* 0x00000000000e7805 */ /* 0x002fc4000001ff00 */
[----:B------:R-:W-:Y:S01]  /*1700*/  CS2R R12, SRZ ;  /* 0x00000000000c7805 */ /* 0x000fe2000001ff00 */
[----:B------:R-:W-:Y:S01]  /*1710*/  STL [R1+0x404], RZ ;  /* 0x000404ff01007387 */ /* 0x000fe20000100800 */
[----:B------:R-:W-:Y:S02]  /*1720*/  CS2R R10, SRZ ;  /* 0x00000000000a7805 */ /* 0x000fe4000001ff00 */
[----:B------:R-:W-:Y:S02]  /*1730*/  CS2R R8, SRZ ;  /* 0x0000000000087805 */ /* 0x000fe4000001ff00 */
[----:B------:R-:W-:Y:S01]  /*1740*/  CS2R R6, SRZ ;  /* 0x0000000000067805 */ /* 0x000fe2000001ff00 */
[----:B------:R-:W-:Y:S01]  /*1750*/  STL [R1+0x400], RZ ;  /* 0x000400ff01007387 */ /* 0x000fe20000100800 */
[----:B------:R-:W-:Y:S01]  /*1760*/  CS2R R4, SRZ ;  /* 0x0000000000047805 */ /* 0x000fe2000001ff00 */
[----:B------:R-:W-:Y:S01]  /*1770*/  IMAD.MOV.U32 R3, RZ, RZ, RZ ;  /* 0x000000ffff037224 */ /* 0x000fe200078e00ff */
[----:B------:R-:W-:Y:S01]  /*1780*/  CS2R R24, SRZ ;  /* 0x0000000000187805 */ /* 0x000fe2000001ff00 */
[----:B------:R-:W-:Y:S01]  /*1790*/  STL [R1+0x3fc], RZ ;  /* 0x0003fcff01007387 */ /* 0x000fe20000100800 */
[----:B------:R-:W-:-:S02]  /*17a0*/  CS2R R26, SRZ ;  /* 0x00000000001a7805 */ /* 0x000fc4000001ff00 */
[----:B------:R-:W-:Y:S02]  /*17b0*/  CS2R R28, SRZ ;  /* 0x00000000001c7805 */ /* 0x000fe4000001ff00 */
[----:B------:R-:W-:Y:S01]  /*17c0*/  CS2R R30, SRZ ;  /* 0x00000000001e7805 */ /* 0x000fe2000001ff00 */
[----:B------:R-:W-:Y:S01]  /*17d0*/  STL [R1+0x3f8], RZ ;  /* 0x0003f8ff01007387 */ /* 0x000fe20000100800 */
[----:B------:R-:W-:Y:S02]  /*17e0*/  CS2R R32, SRZ ;  /* 0x0000000000207805 */ /* 0x000fe4000001ff00 */
[----:B------:R-:W-:Y:S02]  /*17f0*/  CS2R R34, SRZ ;  /* 0x0000000000227805 */ /* 0x000fe4000001ff00 */
        /* <DEDUP_REMOVED lines=77> */
[----:B------:R-:W-:Y:S04]  /*1cd0*/  STL [R1+0x3a8], RZ ;  /* 0x0003a8ff01007387 */ /* 0x000fe80000100800 */
        /* <DEDUP_REMOVED lines=106> */
[----:B------:R-:W-:Y:S04]  /*2380*/  STL [R1], RZ ;  /* 0x000000ff01007387 */ /* 0x000fe80000100800 */
        /* <DEDUP_REMOVED lines=39> */
[----:B------:R-:W-:Y:S01]  /*2600*/  STL [R1+0xa0], RZ ;  /* 0x0000a0ff01007387 */ /* 0x000fe20000100800 */
[----:B------:R-:W0:Y:S03]  /*2610*/  S2R R0, SR_TID.X ;  /* 0x0000000000007919 */ /* 0x000e260000002100 */
        /* <DEDUP_REMOVED lines=8> */
[----:B0-----:R-:W-:-:S03]  /*26a0*/  LOP3.LUT R0, R0, 0x80, RZ, 0xc0, !PT ;  /* 0x0000008000007812 */ /* 0x001fc600078ec0ff */
[----:B------:R-:W-:Y:S01]  /*26b0*/  STL [R1+0xc4], RZ ;  /* 0x0000c4ff01007387 */ /* 0x000fe20000100800 */
[----:B------:R-:W-:-:S03]  /*26c0*/  SHF.R.U32.HI R0, RZ, 0x7, R0 ;  /* 0x00000007ff007819 */ /* 0x000fc60000011600 */
        /* <DEDUP_REMOVED lines=33> */
[----:B------:R-:W0:Y:S04]  /*28e0*/  SHFL.IDX PT, R0, R0, RZ, 0x1f ;  /* 0x00001fff00007589 */ /* 0x000e2800000e0000 */
[----:B------:R1:W-:Y:S04]  /*28f0*/  STL [R1+0x14c], RZ ;  /* 0x00014cff01007387 */ /* 0x0003e80000100800 */
[----:B------:R1:W-:Y:S04]  /*2900*/  STL [R1+0x150], RZ ;  /* 0x000150ff01007387 */ /* 0x0003e80000100800 */
[----:B------:R1:W-:Y:S04]  /*2910*/  STL [R1+0x154], RZ ;  /* 0x000154ff01007387 */ /* 0x0003e80000100800 */
[----:B------:R1:W-:Y:S04]  /*2920*/  STL [R1+0x158], RZ ;  /* 0x000158ff01007387 */ /* 0x0003e80000100800 */
[----:B------:R1:W-:Y:S04]  /*2930*/  STL [R1+0x15c], RZ ;  /* 0x00015cff01007387 */ /* 0x0003e80000100800 */
[----:B------:R1:W-:Y:S01]  /*2940*/  STL [R1+0x160], RZ ;  /* 0x000160ff01007387 */ /* 0x0003e20000100800 */
[----:B0-----:R-:W-:Y:S01]  /*2950*/  R2UR UR12, R0 ;  /* 0x00000000000c72ca */ /* 0x001fe200000e0000 */
[----:B------:R-:W-:-:S02]  /*2960*/  IMAD.U32 R0, RZ, RZ, UR4 ;  /* 0x00000004ff007e24 */ /* 0x000fc4000f8e00ff */
[----:B------:R1:W-:Y:S04]  /*2970*/  STL [R1+0x164], RZ ;  /* 0x000164ff01007387 */ /* 0x0003e80000100800 */
[----:B------:R1:W-:Y:S04]  /*2980*/  STL [R1+0x168], RZ ;  /* 0x000168ff01007387 */ /* 0x0003e80000100800 */
[----:B------:R1:W-:Y:S02]  /*2990*/  STL [R1+0x16c], RZ ;  /* 0x00016cff01007387 */ /* 0x0003e40000100800 */
[----:B------:R-:W-:-:S02]  /*29a0*/  ULEA.HI UR11, UR12, UR12, URZ, 0x1 ;  /* 0x0000000c0c0b7291 */ /* 0x000fc4000f8f083f */
[----:B------:R1:W-:Y:S02]  /*29b0*/  STL [R1+0x170], RZ ;  /* 0x000170ff01007387 */ /* 0x0003e40000100800 */
[----:B------:R-:W-:Y:S02]  /*29c0*/  ULOP3.LUT UR16, UR11, 0xffffe, URZ, 0xc0, !UPT ;  /* 0x000ffffe0b107892 */ /* 0x000fe4000f8ec03f */
[----:B------:R1:W-:Y:S01]  /*29d0*/  STL [R1+0x174], RZ ;  /* 0x000174ff01007387 */ /* 0x0003e20000100800 */
[----:B--2---:R-:W-:Y:S02]  /*29e0*/  ULEA UR11, UR18, UR17, 0x18 ;  /* 0x00000011120b7291 */ /* 0x004fe4000f8ec03f */
[----:B------:R-:W-:Y:S01]  /*29f0*/  UIADD3 UR16, UR12, -UR16, URZ ;  /* 0x800000100c107290 */ /* 0x000fe2000fffe03f */
[----:B------:R1:W-:Y:S03]  /*2a00*/  STL [R1+0x178], RZ ;  /* 0x000178ff01007387 */ /* 0x0003e60000100800 */
[----:B------:R-:W-:Y:S01]  /*2a10*/  ULEA UR16, UR16, UR11, 0xc ;  /* 0x0000000b10107291 */ /* 0x000fe2000f8e603f */
[----:B------:R1:W-:Y:S03]  /*2a20*/  STL [R1+0x17c], RZ ;  /* 0x00017cff01007387 */ /* 0x0003e60000100800 */
[----:B------:R-:W-:Y:S01]  /*2a30*/  UIADD3 UR16, UR16, 0x100, URZ ;  /* 0x0000010010107890 */ /* 0x000fe2000fffe03f */
[----:B------:R1:W-:Y:S03]  /*2a40*/  STL [R1+0x180], RZ ;  /* 0x000180ff01007387 */ /* 0x0003e60000100800 */
[----:B------:R-:W-:Y:S01]  /*2a50*/  USHF.R.U32.HI UR12, URZ, 0x4, UR16 ;  /* 0x000000043f0c7899 */ /* 0x000fe20008011610 */
[----:B------:R1:W-:Y:S03]  /*2a60*/  STL [R1+0x184], RZ ;  /* 0x000184ff01007387 */ /* 0x0003e60000100800 */
[----:B------:R-:W-:Y:S01]  /*2a70*/  ULOP3.LUT UR12, UR12, 0x3fff, URZ, 0xc0, !UPT ;  /* 0x00003fff0c0c7892 */ /* 0x000fe2000f8ec03f */
[----:B------:R1:W-:Y:S04]  /*2a80*/  STL [R1+0x188], RZ ;  /* 0x000188ff01007387 */ /* 0x0003e80000100800 */
        /* <DEDUP_REMOVED lines=28> */
[----:B------:R1:W-:Y:S01]  /*2c50*/  STL [R1+0x1fc], RZ ;  /* 0x0001fcff01007387 */ /* 0x0003e20000100800 */
[----:B------:R-:W-:Y:S05]  /*2c60*/  @!P1 BRA `(.L_x_17) ;  /* 0x0000004000c09947 */ /* 0x000fea0003800000 */
[----:B------:R-:W-:-:S06]  /*2c70*/  UISETP.NE.AND UP0, UPT, UR22, 0x3, UPT ;  /* 0x000000031600788c */ /* 0x000fcc000bf05270 */
[----:B------:R-:W-:-:S13]  /*2c80*/  PLOP3.LUT P2, PT, PT, PT, UP0, 0x80, 0x0 ;  /* 0x000000000000781c */ /* 0x000fda0003f4f008 */
[----:B------:R-:W-:Y:S05]  /*2c90*/  @!P2 BRA `(.L_x_18) ;  /* 0x000000000004a947 */ /* 0x000fea0003800000 */
[----:B------:R-:W-:Y:S01]  /*2ca0*/  BPT.TRAP 0x1 ;  /* 0x000000040000795c */ /* 0x000fe20000300000 */
.L_x_18:
[----:B------:R-:W-:Y:S01]  /*2cb0*/  ULEA UR6, UR5, UR11, 0x3 ;  /* 0x0000000b05067291 */ /* 0x000fe2000f8e183f */
[----:B------:R-:W-:-:S05]  /*2cc0*/  IMAD.U32 R0, RZ, RZ, UR4 ;  /* 0x00000004ff007e24 */ /* 0x000fca000f8e00ff */
[----:B------:R-:W-:-:S04]  /*2cd0*/  SHF.L.U32 R0, R0, 0x1f, RZ ;  /* 0x0000001f00007819 */ /* 0x000fc800000006ff */
[----:B------:R0:W2:Y:S01]  /*2ce0*/  SYNCS.PHASECHK.TRANS64.TRYWAIT P1, [UR6], R0 ;  /* 0x00000000ff0075a7 */ /* 0x0000a20008020146 */
[----:B------:R-:W-:Y:S05]  /*2cf0*/  @!P2 BRA `(.L_x_19) ;  /* 0x000000000004a947 */ /* 0x000fea0003800000 */
[----:B------:R-:W-:Y:S01]  /*2d00*/  BPT.TRAP 0x1 ;  /* 0x000000040000795c */ /* 0x000fe20000300000 */
.L_x_19:
[----:B--2---:R-:W-:Y:S05]  /*2d10*/  @P1 BRA `(.L_x_20) ;  /* 0x0000000000081947 */ /* 0x004fea0003800000 */
[----:B------:R-:W2:Y:S02]  /*2d20*/  SYNCS.PHASECHK.TRANS64.TRYWAIT P1, [UR6], R0 ;  /* 0x00000000ff0075a7 */ /* 0x000ea40008020146 */
[----:B--2---:R-:W-:Y:S05]  /*2d30*/  @!P1 BRA `(.L_x_21) ;  /* 0x00000224003c9947 */ /* 0x004fea0003800000 */
.L_x_20:
[----:B------:R-:W-:Y:S01]  /*2d40*/  UIADD3 UR6, UR11, 0xc100, URZ ;  /* 0x0000c1000b067890 */ /* 0x000fe2000fffe03f */
[----:B------:R-:W-:Y:S01]  /*2d50*/  WARPGROUP.ARRIVE ;  /* 0x00000000000079c5 */ /* 0x000fe20000000000 */
[----:B------:R-:W-:Y:S02]  /*2d60*/  ULOP3.LUT UR7, UR12, 0x10000, URZ, 0xfc, !UPT ;  /* 0x000100000c077892 */ /* 0x000fe4000f8efc3f */
[----:B------:R-:W-:Y:S02]  /*2d70*/  USHF.R.U32.HI UR6, URZ, 0x4, UR6 ;  /* 0x000000043f067899 */ /* 0x000fe40008011606 */
[----:B------:R-:W-:Y:S02]  /*2d80*/  ULEA UR7, UR5, UR7, 0xa ;  /* 0x0000000705077291 */ /* 0x000fe4000f8e503f */
[----:B------:R-:W-:Y:S01]  /*2d90*/  ULOP3.LUT UR6, UR6, 0x3fff, URZ, 0xc0, !UPT ;  /* 0x00003fff06067892 */ /* 0x000fe2000f8ec03f */
[----:B------:R-:W-:Y:S01]  /*2da0*/  UMOV UR17, 0x80000020 ;  /* 0x8000002000117882 */ /* 0x000fe20000000000 */
[----:B------:R-:W-:-:S02]  /*2db0*/  UMOV UR19, 0x80000020 ;  /* 0x8000002000137882 */ /* 0x000fc40000000000 */
[----:B------:R-:W-:Y:S01]  /*2dc0*/  ULOP3.LUT UR6, UR6, 0x10000, URZ, 0xfc, !UPT ;  /* 0x0001000006067892 */ /* 0x000fe2000f8efc3f */
[----:B------:R-:W-:-:S03]  /*2dd0*/  UMOV UR16, UR7 ;  /* 0x0000000700107c82 */ /* 0x000fc60008000000 */
[----:B------:R-:W-:-:S03]  /*2de0*/  ULEA UR8, UR5, UR6, 0xa ;  /* 0x0000000605087291 */ /* 0x000fc6000f8e503f */
[----:B------:R-:W-:-:S04]  /*2df0*/  UMOV UR6, 0x2 ;  /* 0x0000000200067882 */ /* 0x000fc80000000000 */
[----:B------:R-:W-:Y:S02]  /*2e00*/  UMOV UR18, UR8 ;  /* 0x0000000800127c82 */ /* 0x000fe40008000000 */
[----:B------:R-:W-:Y:S01]  /*2e10*/  QGMMA.64x256x32.F32.E5M2.E5M2 R24, gdesc[UR16], RZ, !UPT, gsb0 ;  /* 0x03e00000101879f3 */ /* 0x000fe2000c0038ff */
[----:B------:R-:W-:Y:S01]  /*2e20*/  UIADD3 UR16, UR7, 0x200, URZ ;  /* 0x0000020007107890 */ /* 0x000fe2000fffe03f */
[----:B------:R-:W-:Y:S01]  /*2e30*/  UMOV UR17, 0x80000020 ;  /* 0x8000002000117882 */ /* 0x000fe20000000000 */
[----:B------:R-:W-:Y:S02]  /*2e40*/  WARPGROUP.DEPBAR.LE gsb0, 0x0 ;  /* 0x00008000000079c5 */ /* 0x000fe40000010000 */
[----:B------:R-:W-:Y:S04]  /*2e50*/  STL.64 [R1], R24 ;  /* 0x0000001801007387 */ /* 0x000fe80000100a00 */
[----:B------:R-:W-:Y:S04]  /*2e60*/  STL.64 [R1+0x8], R26 ;  /* 0x0000081a01007387 */ /* 0x000fe80000100a00 */
        /* <DEDUP_REMOVED lines=61> */
[----:B------:R3:W-:Y:S02]  /*3240*/  STL.64 [R1+0x1f8], R150 ;  /* 0x0001f89601007387 */ /* 0x0007e40000100a00 */
[----:B---3--:R-:W-:-:S06]  /*3250*/  WARPGROUP.ARRIVE ;  /* 0x00000000000079c5 */ /* 0x008fcc0000000000 */
[----:B------:R-:W-:Y:S03]  /*3260*/  QGMMA.64x256x32.F32.E5M2.E5M2 R24, gdesc[UR16], RZ, !UPT, gsb0 ;  /* 0x03e00000101879f3 */ /* 0x000fe6000c0038ff */
[----:B------:R-:W-:Y:S02]  /*3270*/  WARPGROUP.DEPBAR.LE gsb0, 0x0 ;  /* 0x00008000000079c5 */ /* 0x000fe40000010000 */
        /* <DEDUP_REMOVED lines=21> */
[----:B------:R3:W-:Y:S04]  /*33d0*/  STL.64 [R1+0x470], R108 ;  /* 0x0004706c01007387 */ /* 0x0007e80000100a00 */
        /* <DEDUP_REMOVED lines=70> */
[----:B---3--:R-:W3:Y:S04]  /*3840*/  LDL.LU.64 R108, [R1] ;  /* 0x00000000016c7983 */ /* 0x008ee80000300a00 */
[----:B------:R-:W3:Y:S04]  /*3850*/  LDL.LU.64 R110, [R1+0x8] ;  /* 0x00000800016e7983 */ /* 0x000ee80000300a00 */
        /* <DEDUP_REMOVED lines=61> */
[----:B------:R-:W3:Y:S01]  /*3c30*/  LDL.LU.64 R234, [R1+0x1f8] ;  /* 0x0001f80001ea7983 */ /* 0x000ee20000300a00 */
[----:B------:R-:W-:-:S02]  /*3c40*/  UIADD3 UR16, UR7, 0x2, URZ ;  /* 0x0000000207107890 */ /* 0x000fc4000fffe03f */
[----:B------:R-:W-:Y:S01]  /*3c50*/  UIADD3 UR18, UR8, 0x2, URZ ;  /* 0x0000000208127890 */ /* 0x000fe2000fffe03f */
[----:B------:R-:W-:Y:S01]  /*3c60*/  STL [R1+0x338], RZ ;  /* 0x000338ff01007387 */ /* 0x000fe20000100800 */
[----:B------:R-:W-:Y:S01]  /*3c70*/  UMOV UR17, 0x80000020 ;  /* 0x8000002000117882 */ /* 0x000fe20000000000 */
[----:B------:R-:W-:Y:S02]  /*3c80*/  UMOV UR19, 0x80000020 ;  /* 0x8000002000137882 */ /* 0x000fe40000000000 */
        /* <DEDUP_REMOVED lines=25> */
[----:B---3--:R-:W-:-:S06]  /*3e20*/  WARPGROUP.ARRIVE ;  /* 0x00000000000079c5 */ /* 0x008fcc0000000000 */
[----:B------:R-:W-:Y:S03]  /*3e30*/  QGMMA.64x256x32.F32.E5M2.E5M2 R108, gdesc[UR16], R108, gsb0 ;  /* 0x03e00000106c79f3 */ /* 0x000fe6000800386c */
[----:B------:R-:W-:Y:S02]  /*3e40*/  WARPGROUP.DEPBAR.LE gsb0, 0x0 ;  /* 0x00008000000079c5 */ /* 0x000fe40000010000 */
[----:B------:R-:W-:Y:S01]  /*3e50*/  STL.64 [R1], R108 ;  /* 0x0000006c01007387 */ /* 0x000fe20000100a00 */
[----:B------:R-:W-:Y:S01]  /*3e60*/  UIADD3 UR16, UR7, 0x202, URZ ;  /* 0x0000020207107890 */ /* 0x000fe2000fffe03f */
[----:B------:R-:W-:Y:S02]  /*3e70*/  IMAD.MOV.U32 R2, RZ, RZ, R234 ;  /* 0x000000ffff027224 */ /* 0x000fe400078e00ea */
[----:B------:R-:W-:Y:S01]  /*3e80*/  STL.64 [R1+0x8], R110 ;  /* 0x0000086e01007387 */ /* 0x000fe20000100a00 */
[----:B------:R-:W-:Y:S01]  /*3e90*/  UMOV UR17, 0x80000020 ;  /* 0x8000002000117882 */ /* 0x000fe20000000000 */
[----:B------:R-:W-:Y:S01]  /*3ea0*/  ULDC UR7, c[0x0][0x50c] ;  /* 0x0001430000077ab9 */ /* 0x000fe20000000800 */
[----:B0-2---:R-:W-:Y:S01]  /*3eb0*/  IMAD.MOV.U32 R0, RZ, RZ, R235 ;  /* 0x000000ffff007224 */ /* 0x005fe200078e00eb */
        /* <DEDUP_REMOVED lines=62> */
[----:B0-----:R-:W3:Y:S04]  /*42a0*/  LDL.LU.64 R150, [R1+0x518] ;  /* 0x0005180001967983 */ /* 0x001ee80000300a00 */
        /* <DEDUP_REMOVED lines=21> */
[----:B------:R-:W-:Y:S01]  /*4400*/  UISETP.NE.AND UP0, UPT, UR7, 0x2, UPT ;  /* 0x000000020700788c */ /* 0x000fe2000bf05270 */
[----:B------:R-:W-:-:S02]  /*4410*/  CS2R R236, SRZ ;  /* 0x0000000000ec7805 */ /* 0x000fc4000001ff00 */
[----:B--2---:R-:W-:Y:S01]  /*4420*/  CS2R R234, SRZ ;  /* 0x0000000000ea7805 */ /* 0x004fe2000001ff00 */
[----:B------:R0:W-:Y:S01]  /*4430*/  STL [R1+0x2d0], RZ ;  /* 0x0002d0ff01007387 */ /* 0x0001e20000100800 */
[----:B------:R-:W-:Y:S01]  /*4440*/  USEL UR7, URZ, 0x1, UP0 ;  /* 0x000000013f077887 */ /* 0x000fe20008000000 */
[----:B------:R-:W-:Y:S02]  /*4450*/  CS2R R232, SRZ ;  /* 0x0000000000e87805 */ /* 0x000fe4000001ff00 */
[----:B------:R-:W-:Y:S01]  /*4460*/  CS2R R230, SRZ ;  /* 0x0000000000e67805 */ /* 0x000fe2000001ff00 */
[----:B------:R0:W-:Y:S01]  /*4470*/  STL [R1+0x2cc], RZ ;  /* 0x0002ccff01007387 */ /* 0x0001e20000100800 */
[----:B------:R-:W-:Y:S02]  /*4480*/  CS2R R228, SRZ ;  /* 0x0000000000e47805 */ /* 0x000fe4000001ff00 */
[----:B------:R-:W-:Y:S02]  /*4490*/  CS2R R226, SRZ ;  /* 0x0000000000e27805 */ /* 0x000fe4000001ff00 */
[----:B------:R-:W-:Y:S01]  /*44a0*/  ISETP.NE.AND P1, PT, RZ, UR7, PT ;  /* 0x00000007ff007c0c */ /* 0x000fe2000bf25270 */
[----:B------:R0:W-:Y:S01]  /*44b0*/  STL [R1+0x2c8], RZ ;  /* 0x0002c8ff01007387 */ /* 0x0001e20000100800 */
[----:B------:R-:W-:-:S02]  /*44c0*/  CS2R R224, SRZ ;  /* 0x0000000000e07805 */ /* 0x000fc4000001ff00 */
[----:B------:R-:W-:Y:S02]  /*44d0*/  CS2R R222, SRZ ;  /* 0x0000000000de7805 */ /* 0x000fe4000001ff00 */
[----:B------:R-:W-:Y:S01]  /*44e0*/  CS2R R220, SRZ ;  /* 0x0000000000dc7805 */ /* 0x000fe2000001ff00 */
[----:B------:R0:W-:Y:S01]  /*44f0*/  STL [R1+0x2c4], RZ ;  /* 0x0002c4ff01007387 */ /* 0x0001e20000100800 */
[----:B------:R-:W-:Y:S02]  /*4500*/  CS2R R218, SRZ ;  /* 0x0000000000da7805 */ /* 0x000fe4000001ff00 */
[----:B------:R-:W-:Y:S02]  /*4510*/  CS2R R216, SRZ ;  /* 0x0000000000d87805 */ /* 0x000fe4000001ff00 */
[----:B------:R-:W-:Y:S01]  /*4520*/  CS2R R214, SRZ ;  /* 0x0000000000d67805 */ /* 0x000fe2000001ff00 */
        /* <DEDUP_REMOVED lines=54> */
[----:B------:R-:W-:Y:S01]  /*4890*/  CS2R R4, SRZ ;  /* 0x0000000000047805 */ /* 0x000fe2000001ff00 */
[----:B------:R-:W-:Y:S01]  /*48a0*/  IMAD.MOV.U32 R3, RZ, RZ, RZ ;  /* 0x000000ffff037224 */ /* 0x000fe200078e00ff */
        /* <DEDUP_REMOVED lines=35> */
[----:B---3--:R-:W-:-:S06]  /*4ae0*/  WARPGROUP.ARRIVE ;  /* 0x00000000000079c5 */ /* 0x008fcc0000000000 */
[----:B------:R-:W-:Y:S03]  /*4af0*/  QGMMA.64x256x32.F32.E5M2.E5M2 R24, gdesc[UR16], R24, gsb0 ;  /* 0x03e00000101879f3 */ /* 0x000fe60008003818 */
[----:B------:R-:W-:Y:S02]  /*4b00*/  WARPGROUP.DEPBAR.LE gsb0, 0x0 ;  /* 0x00008000000079c5 */ /* 0x000fe40000010000 */
[----:B0-----:R-:W-:Y:S05]  /*4b10*/  @!P1 BRA `(.L_x_22) ;  /* 0x0000002000f89947 */ /* 0x001fea0003800000 */
[----:B------:R-:W2:Y:S04]  /*4b20*/  LDL R3, [R1] ;  /* 0x0000000001037983 */ /* 0x000ea80000100800 */
[----:B------:R-:W3:Y:S04]  /*4b30*/  LDL R4, [R1+0x4] ;  /* 0x0000040001047983 */ /* 0x000ee80000100800 */
[----:B------:R-:W4:Y:S04]  /*4b40*/  LDL R5, [R1+0x8] ;  /* 0x0000080001057983 */ /* 0x000f280000100800 */
[----:B------:R-:W5:Y:S04]  /*4b50*/  LDL R6, [R1+0xc] ;  /* 0x00000c0001067983 */ /* 0x000f680000100800 */
        /* <DEDUP_REMOVED lines=101> */
[----:B------:R0:W-:Y:S04]  /*51b0*/  STL [R1+0x4c0], R131 ;  /* 0x0004c08301007387 */ /* 0x0001e80000100800 */
[----:B0-----:R-:W5:Y:S04]  /*51c0*/  LDL R131, [R1+0x1a4] ;  /* 0x0001a40001837983 */ /* 0x001f680000100800 */
        /* <DEDUP_REMOVED lines=39> */
[----:B0-----:R-:W5:Y:S01]  /*5440*/  LDL R151, [R1+0x1f4] ;  /* 0x0001f40001977983 */ /* 0x001f620000100800 */
[----:B------:R-:W-:-:S01]  /*5450*/  FADD R2, RZ, R2 ;  /* 0x00000002ff027221 */ /* 0x000fc20000000000 */
[----:B------:R-:W-:Y:S01]  /*5460*/  FADD R0, RZ, R0 ;  /* 0x00000000ff007221 */ /* 0x000fe20000000000 */
[----:B--2---:R-:W-:-:S01]  /*5470*/  FADD R3, RZ, R3 ;  /* 0x00000003ff037221 */ /* 0x004fc20000000000 */
[----:B---3--:R-:W-:Y:S01]  /*5480*/  FADD R4, RZ, R4 ;  /* 0x00000004ff047221 */ /* 0x008fe20000000000 */
[----:B----4-:R-:W-:-:S01]  /*5490*/  FADD R5, RZ, R5 ;  /* 0x00000005ff057221 */ /* 0x010fc20000000000 */
[----:B-----5:R-:W-:Y:S01]  /*54a0*/  FADD R6, RZ, R6 ;  /* 0x00000006ff067221 */ /* 0x020fe20000000000 */
[----:B------:R-:W-:-:S01]  /*54b0*/  FADD R7, RZ, R7 ;  /* 0x00000007ff077221 */ /* 0x000fc20000000000 */
[----:B------:R-:W-:Y:S01]  /*54c0*/  FADD R8, RZ, R8 ;  /* 0x00000008ff087221 */ /* 0x000fe20000000000 */
        /* <DEDUP_REMOVED lines=13> */
[----:B------:R-:W2:Y:S01]  /*55a0*/  LDL.LU R131, [R1+0x4c0] ;  /* 0x0004c00001837983 */ /* 0x000ea20000300800 */
        /* <DEDUP_REMOVED lines=13> */
[----:B------:R-:W3:Y:S01]  /*5680*/  LDL.LU R132, [R1+0x4bc] ;  /* 0x0004bc0001847983 */ /* 0x000ee20000300800 */
        /* <DEDUP_REMOVED lines=16> */
[----:B------:R0:W-:Y:S01]  /*5790*/  STL [R1+0x200], R133 ;  /* 0x0002008501007387 */ /* 0x0001e20000100800 */
        /* <DEDUP_REMOVED lines=9> */
[----:B0-----:R-:W4:Y:S01]  /*5830*/  LDL.LU R133, [R1+0x4b8] ;  /* 0x0004b80001857983 */ /* 0x001f220000300800 */
[----:B------:R-:W-:-:S01]  /*5840*/  FADD R184, RZ, R184 ;  /* 0x000000b8ffb87221 */ /* 0x000fc20000000000 */
[----:B------:R-:W-:Y:S01]  /*5850*/  FADD R185, RZ, R185 ;  /* 0x000000b9ffb97221 */ /* 0x000fe20000000000 */
[----:B------:R-:W-:-:S01]  /*5860*/  FADD R186, RZ, R186 ;  /* 0x000000baffba7221 */ /* 0x000fc20000000000 */
        /* <DEDUP_REMOVED lines=10> */
[----:B0-----:R-:W5:Y:S01]  /*5910*/  LDL.LU R134, [R1+0x4b4] ;  /* 0x0004b40001867983 */ /* 0x001f620000300800 */
        /* <DEDUP_REMOVED lines=52> */
[----:B0-----:R-:W5:Y:S04]  /*5c60*/  LDL.LU R138, [R1+0x4a4] ;  /* 0x0004a400018a7983 */ /* 0x001f680000300800 */
[----:B------:R0:W-:Y:S01]  /*5c70*/  STL [R1+0x218], R139 ;  /* 0x0002188b01007387 */ /* 0x0001e20000100800 */
[----:B------:R-:W-:-:S03]  /*5c80*/  FADD R140, RZ, R140 ;  /* 0x0000008cff8c7221 */ /* 0x000fc60000000000 */
        /* <DEDUP_REMOVED lines=34> */
[----:B------:R0:W-:Y:S04]  /*5eb0*/  STL [R1+0x248], R151 ;  /* 0x0002489701007387 */ /* 0x0001e80000100800 */
[----:B0-----:R-:W5:Y:S04]  /*5ec0*/  LDL.LU R151, [R1+0x470] ;  /* 0x0004700001977983 */ /* 0x001f680000300800 */
[----:B------:R0:W-:Y:S04]  /*5ed0*/  STL [R1+0x24c], R2 ;  /* 0x00024c0201007387 */ /* 0x0001e80000100800 */
[----:B------:R1:W-:Y:S01]  /*5ee0*/  STL [R1+0x250], R0 ;  /* 0x0002500001007387 */ /* 0x0003e20000100800 */
[----:B0-----:R-:W-:-:S01]  /*5ef0*/  FADD R2, RZ, R24 ;  /* 0x00000018ff027221 */ /* 0x001fc20000000000 */
[----:B-1----:R-:W-:-:S04]  /*5f00*/  FADD R0, RZ, R25 ;  /* 0x00000019ff007221 */ /* 0x002fc80000000000 */
        /* <DEDUP_REMOVED lines=211> */
[----:B--2---:R-:W-:-:S04]  /*6c40*/  FADD R0, RZ, R131 ;  /* 0x00000083ff007221 */ /* 0x004fc80000000000 */
[----:B------:R3:W-:Y:S04]  /*6c50*/  STL [R1+0x3fc], R2 ;  /* 0x0003fc0201007387 */ /* 0x0007e80000100800 */
[----:B------:R4:W-:Y:S01]  /*6c60*/  STL [R1+0x400], R0 ;  /* 0x0004000001007387 */ /* 0x0009e20000100800 */
[----:B---3--:R-:W-:-:S01]  /*6c70*/  FADD R2, RZ, R132 ;  /* 0x00000084ff027221 */ /* 0x008fc20000000000 */
[----:B----4-:R-:W-:-:S04]  /*6c80*/  FADD R0, RZ, R133 ;  /* 0x00000085ff007221 */ /* 0x010fc80000000000 */
[----:B------:R5:W-:Y:S04]  /*6c90*/  STL [R1+0x404], R2 ;  /* 0x0004040201007387 */ /* 0x000be80000100800 */
[----:B------:R0:W-:Y:S01]  /*6ca0*/  STL [R1+0x408], R0 ;  /* 0x0004080001007387 */ /* 0x0001e20000100800 */
[----:B-----5:R-:W-:-:S01]  /*6cb0*/  FADD R2, RZ, R134 ;  /* 0x00000086ff027221 */ /* 0x020fc20000000000 */
[----:B0-----:R-:W-:-:S04]  /*6cc0*/  FADD R0, RZ, R135 ;  /* 0x00000087ff007221 */ /* 0x001fc80000000000 */
        /* <DEDUP_REMOVED lines=34> */
[----:B------:R-:W-:-:S05]  /*6ef0*/  UMOV UR6, URZ ;  /* 0x0000003f00067c82 */ /* 0x000fca0008000000 */
.L_x_22:
[----:B------:R-:W-:-:S04]  /*6f00*/  UIADD3 UR23, UR5, 0x1, URZ ;  /* 0x0000000105177890 */ /* 0x000fc8000fffe03f */
[----:B------:R-:W-:-:S04]  /*6f10*/  UISETP.NE.AND UP0, UPT, UR23, 0x3, UPT ;  /* 0x000000031700788c */ /* 0x000fc8000bf05270 */
[----:B------:R-:W-:Y:S02]  /*6f20*/  USEL UR8, URZ, 0x1, UP0 ;  /* 0x000000013f087887 */ /* 0x000fe40008000000 */
[----:B------:R-:W-:Y:S02]  /*6f30*/  USEL UR23, UR23, URZ, UP0 ;  /* 0x0000003f17177287 */ /* 0x000fe40008000000 */
[----:B------:R-:W-:-:S06]  /*6f40*/  ULOP3.LUT UR8, UR4, UR8, URZ, 0x3c, !UPT ;  /* 0x0000000804087292 */ /* 0x000fcc000f8e3c3f */
[----:B0-----:R-:W-:Y:S01]  /*6f50*/  IMAD.U32 R0, RZ, RZ, UR8 ;  /* 0x00000008ff007e24 */ /* 0x001fe2000f8e00ff */
[----:B------:R-:W-:-:S06]  /*6f60*/  UMOV UR8, 0x1 ;  /* 0x0000000100087882 */ /* 0x000fcc0000000000 */
.L_x_17:
[----:B------:R-:W-:-:S04]  /*6f70*/  UISETP.LT.AND UP0, UPT, UR9, 0x1, UPT ;  /* 0x000000010900788c */ /* 0x000fc8000bf01270 */
[----:B------:R-:W-:-:S04]  /*6f80*/  USEL UR16, UR9, 0x1, UP0 ;  /* 0x0000000109107887 */ /* 0x000fc80008000000 */
[----:B------:R-:W-:-:S04]  /*6f90*/  UIADD3 UR16, UR9, -UR16, URZ ;  /* 0x8000001009107290 */ /* 0x000fc8000fffe03f */
[----:B------:R-:W-:-:S06]  /*6fa0*/  UISETP.GE.AND UP0, UPT, UR16, 0x1, UPT ;  /* 0x000000011000788c */ /* 0x000fcc000bf06270 */
[----:B------:R-:W-:-:S13]  /*6fb0*/  PLOP3.LUT P1, PT, PT, PT, UP0, 0x80, 0x0 ;  /* 0x000000000000781c */ /* 0x000fda0003f2f008 */
[----:B------:R-:W-:Y:S05]  /*6fc0*/  @!P1 BRA `(.L_x_23) ;  /* 0x0000006000609947 */ /* 0x000fea0003800000 */
[----:B------:R-:W-:Y:S01]  /*6fd0*/  UMOV UR24, UR16 ;  /* 0x0000001000187c82 */ /* 0x000fe20008000000 */
[----:B------:R-:W-:Y:S01]  /*6fe0*/  UMOV UR25, UR5 ;  /* 0x0000000500197c82 */ /* 0x000fe20008000000 */
[----:B------:R-:W-:-:S05]  /*6ff0*/  ULDC UR26, c[0x0][0x50c] ;  /* 0x00014300001a7ab9 */ /* 0x000fca0000000800 */
.L_x_31:
[----:B------:R-:W-:-:S06]  /*7000*/  UISETP.NE.AND UP0, UPT, UR22, 0x3, UPT ;  /* 0x000000031600788c */ /* 0x000fcc000bf05270 */
[----:B------:R-:W-:-:S13]  /*7010*/  PLOP3.LUT P2, PT, PT, PT, UP0, 0x80, 0x0 ;  /* 0x000000000000781c */ /* 0x000fda0003f4f008 */
[----:B0-----:R-:W-:Y:S05]  /*7020*/  @!P2 BRA `(.L_x_24) ;  /* 0x000000000004a947 */ /* 0x001fea0003800000 */
[----:B------:R-:W-:Y:S01]  /*7030*/  BPT.TRAP 0x1 ;  /* 0x000000040000795c */ /* 0x000fe20000300000 */
.L_x_24:
[----:B------:R-:W0:Y:S01]  /*7040*/  S2UR UR16, SR_CgaCtaId ;  /* 0x00000000001079c3 */ /* 0x000e220000008800 */
[----:B------:R-:W-:Y:S01]  /*7050*/  UMOV UR11, 0x400 ;  /* 0x00000400000b7882 */ /* 0x000fe20000000000 */
[----:B------:R-:W-:Y:S01]  /*7060*/  SHF.L.U32 R2, R0, 0x1f, RZ ;  /* 0x0000001f00027819 */ /* 0x000fe200000006ff */
[----:B0-----:R-:W-:-:S04]  /*7070*/  ULEA UR11, UR16, UR11, 0x18 ;  /* 0x0000000b100b7291 */ /* 0x001fc8000f8ec03f */
[----:B------:R-:W-:-:S09]  /*7080*/  ULEA UR16, UR23, UR11, 0x3 ;  /* 0x0000000b17107291 */ /* 0x000fd2000f8e183f */
[----:B------:R0:W2:Y:S01]  /*7090*/  SYNCS.PHASECHK.TRANS64.TRYWAIT P1, [UR16], R2 ;  /* 0x00000002ff0075a7 */ /* 0x0000a20008020150 */
[----:B------:R-:W-:Y:S05]  /*70a0*/  @!P2 BRA `(.L_x_25) ;  /* 0x000000000004a947 */ /* 0x000fea0003800000 */
[----:B------:R-:W-:Y:S01]  /*70b0*/  BPT.TRAP 0x1 ;  /* 0x000000040000795c */ /* 0x000fe20000300000 */
.L_x_25:
[----:B--2---:R-:W-:Y:S05]  /*70c0*/  @P1 BRA `(.L_x_26) ;  /* 0x0000000000081947 */ /* 0x004fea0003800000 */
[----:B------:R-:W2:Y:S02]  /*70d0*/  SYNCS.PHASECHK.TRANS64.TRYWAIT P1, [UR16], R2 ;  /* 0x00000002ff0075a7 */ /* 0x000ea40008020150 */
[----:B--2---:R-:W-:Y:S05]  /*70e0*/  @!P1 BRA `(.L_x_27) ;  /* 0x000001e000689947 */ /* 0x004fea0003800000 */
.L_x_26:
        /* <DEDUP_REMOVED lines=64> */
[----:B--2---:R-:W2:Y:S04]  /*74f0*/  LDL.LU.64 R108, [R1] ;  /* 0x00000000016c7983 */ /* 0x004ea80000300a00 */
[----:B------:R-:W2:Y:S04]  /*7500*/  LDL.LU.64 R110, [R1+0x8] ;  /* 0x00000800016e7983 */ /* 0x000ea80000300a00 */
        /* <DEDUP_REMOVED lines=61> */
[----:B------:R-:W2:Y:S01]  /*78e0*/  LDL.LU.64 R234, [R1+0x1f8] ;  /* 0x0001f80001ea7983 */ /* 0x000ea20000300a00 */
[----:B------:R-:W-:-:S02]  /*78f0*/  UIADD3 UR16, UR11, 0xc100, URZ ;  /* 0x0000c1000b107890 */ /* 0x000fc4000fffe03f */
[----:B------:R-:W-:Y:S02]  /*7900*/  UISETP.NE.AND UP0, UPT, UR7, URZ, UPT ;  /* 0x0000003f0700728c */ /* 0x000fe4000bf05270 */
[----:B------:R-:W-:Y:S02]  /*7910*/  USHF.R.U32.HI UR16, URZ, 0x4, UR16 ;  /* 0x000000043f107899 */ /* 0x000fe40008011610 */
[----:B------:R-:W-:Y:S02]  /*7920*/  USEL UR8, UR8, URZ, !UP0 ;  /* 0x0000003f08087287 */ /* 0x000fe4000c000000 */
[----:B------:R-:W-:Y:S02]  /*7930*/  ULOP3.LUT UR16, UR16, 0x3fff, URZ, 0xc0, !UPT ;  /* 0x00003fff10107892 */ /* 0x000fe4000f8ec03f */
[----:B------:R-:W-:Y:S02]  /*7940*/  UISETP.NE.U32.AND UP0, UPT, UR8, URZ, UPT ;  /* 0x0000003f0800728c */ /* 0x000fe4000bf05070 */
[----:B------:R-:W-:-:S02]  /*7950*/  ULOP3.LUT UR7, UR12, 0x10000, URZ, 0xfc, !UPT ;  /* 0x000100000c077892 */ /* 0x000fc4000f8efc3f */
[----:B------:R-:W-:Y:S02]  /*7960*/  ULOP3.LUT UR8, UR16, 0x10000, URZ, 0xfc, !UPT ;  /* 0x0001000010087892 */ /* 0x000fe4000f8efc3f */
[----:B------:R-:W-:Y:S02]  /*7970*/  ULEA UR7, UR23, UR7, 0xa ;  /* 0x0000000717077291 */ /* 0x000fe4000f8e503f */
[----:B------:R-:W-:Y:S01]  /*7980*/  ULEA UR8, UR23, UR8, 0xa ;  /* 0x0000000817087291 */ /* 0x000fe2000f8e503f */
[----:B------:R-:W-:Y:S01]  /*7990*/  UMOV UR17, 0x80000020 ;  /* 0x8000002000117882 */ /* 0x000fe20000000000 */
[----:B------:R-:W-:-:S03]  /*79a0*/  UMOV UR19, 0x80000020 ;  /* 0x8000002000137882 */ /* 0x000fc60000000000 */
[----:B------:R-:W-:Y:S02]  /*79b0*/  UMOV UR16, UR7 ;  /* 0x0000000700107c82 */ /* 0x000fe40008000000 */
[----:B------:R-:W-:Y:S01]  /*79c0*/  UMOV UR18, UR8 ;  /* 0x0000000800127c82 */ /* 0x000fe20008000000 */
[----:B--2---:R-:W-:-:S06]  /*79d0*/  WARPGROUP.ARRIVE ;  /* 0x00000000000079c5 */ /* 0x004fcc0000000000 */
[----:B------:R-:W-:Y:S03]  /*79e0*/  QGMMA.64x256x32.F32.E5M2.E5M2 R108, gdesc[UR16], R108, UP0, gsb0 ;  /* 0x03e00000106c79f3 */ /* 0x000fe6000b80386c */
        /* <DEDUP_REMOVED lines=65> */
[----:B--2---:R-:W2:Y:S04]  /*7e00*/  LDL.LU.64 R234, [R1+0x868] ;  /* 0x0008680001ea7983 */ /* 0x004ea80000300a00 */
[----:B------:R-:W3:Y:S04]  /*7e10*/  LDL.LU.64 R232, [R1+0x860] ;  /* 0x0008600001e87983 */ /* 0x000ee80000300a00 */
[----:B------:R-:W4:Y:S04]  /*7e20*/  LDL.LU.64 R230, [R1+0x858] ;  /* 0x0008580001e67983 */ /* 0x000f280000300a00 */
        /* <DEDUP_REMOVED lines=60> */
[----:B------:R-:W4:Y:S01]  /*81f0*/  LDL.LU.64 R108, [R1+0x670] ;  /* 0x00067000016c7983 */ /* 0x000f220000300a00 */
[----:B------:R-:W-:Y:S01]  /*8200*/  UIADD3 UR16, UR7, 0x200, URZ ;  /* 0x0000020007107890 */ /* 0x000fe2000fffe03f */
[----:B------:R-:W-:-:S02]  /*8210*/  UMOV UR17, 0x80000020 ;  /* 0x8000002000117882 */ /* 0x000fc40000000000 */
[----:B--2---:R-:W-:Y:S04]  /*8220*/  STL.64 [R1+0x668], R234 ;  /* 0x000668ea01007387 */ /* 0x004fe80000100a00 */
[----:B---3--:R-:W-:Y:S04]  /*8230*/  STL.64 [R1+0x660], R232 ;  /* 0x000660e801007387 */ /* 0x008fe80000100a00 */
[----:B----4-:R-:W-:Y:S04]  /*8240*/  STL.64 [R1+0x658], R230 ;  /* 0x000658e601007387 */ /* 0x010fe80000100a00 */
        /* <DEDUP_REMOVED lines=38> */
[----:B------:R-:W-:Y:S01]  /*84b0*/  STL.64 [R1+0x520], R152 ;  /* 0x0005209801007387 */ /* 0x000fe20000100a00 */
[----:B------:R-:W-:-:S06]  /*84c0*/  WARPGROUP.ARRIVE ;  /* 0x00000000000079c5 */ /* 0x000fcc0000000000 */
[----:B------:R-:W-:Y:S03]  /*84d0*/  QGMMA.64x256x32.F32.E5M2.E5M2 R24, gdesc[UR16], R24, UP0, gsb0 ;  /* 0x03e00000101879f3 */ /* 0x000fe6000b803818 */
        /* <DEDUP_REMOVED lines=88> */
[----:B------:R-:W-:Y:S01]  /*8a60*/  UIADD3 UR18, UR8, 0x2, URZ ;  /* 0x0000000208127890 */ /* 0x000fe2000fffe03f */
[----:B------:R-:W-:Y:S01]  /*8a70*/  UMOV UR17, 0x80000020 ;  /* 0x8000002000117882 */ /* 0x000fe20000000000 */
[----:B------:R-:W-:Y:S01]  /*8a80*/  UMOV UR19, 0x80000020 ;  /* 0x8000002000137882 */ /* 0x000fe20000000000 */
[----:B--2---:R-:W-:-:S06]  /*8a90*/  WARPGROUP.ARRIVE ;  /* 0x00000000000079c5 */ /* 0x004fcc0000000000 */
[----:B------:R-:W-:Y:S03]  /*8aa0*/  QGMMA.64x256x32.F32.E5M2.E5M2 R108, gdesc[UR16], R108, gsb0 ;  /* 0x03e00000106c79f3 */ /* 0x000fe6000800386c */
[----:B------:R-:W-:Y:S02]  /*8ab0*/  WARPGROUP.DEPBAR.LE gsb0, 0x0 ;  /* 0x00008000000079c5 */ /* 0x000fe40000010000 */
[----:B------:R-:W-:Y:S01]  /*8ac0*/  STL.64 [R1], R108 ;  /* 0x0000006c01007387 */ /* 0x000fe20000100a00 */
[----:B0-----:R-:W-:-:S03]  /*8ad0*/  IMAD.MOV.U32 R2, RZ, RZ, R108 ;  /* 0x000000ffff027224 */ /* 0x001fc600078e006c */
        /* <DEDUP_REMOVED lines=63> */
[----:B0-----:R0:W5:Y:S04]  /*8ed0*/  LDL.LU.64 R234, [R1+0x668] ;  /* 0x0006680001ea7983 */ /* 0x0011680000300a00 */
[----:B------:R0:W5:Y:S04]  /*8ee0*/  LDL.LU.64 R232, [R1+0x660] ;  /* 0x0006600001e87983 */ /* 0x0001680000300a00 */
        /* <DEDUP_REMOVED lines=62> */
[----:B------:R-:W-:Y:S01]  /*92d0*/  UIADD3 UR16, UR7, 0x202, URZ ;  /* 0x0000020207107890 */ /* 0x000fe2000fffe03f */
[----:B------:R-:W-:Y:S01]  /*92e0*/  UMOV UR17, 0x80000020 ;  /* 0x8000002000117882 */ /* 0x000fe20000000000 */
[----:B------:R-:W-:-:S04]  /*92f0*/  UIADD3 UR6, UR6, 0x2, URZ ;  /* 0x0000000206067890 */ /* 0x000fc8000fffe03f */
[----:B------:R-:W-:-:S04]  /*9300*/  UISETP.NE.AND UP0, UPT, UR6, UR26, UPT ;  /* 0x0000001a0600728c */ /* 0x000fc8000bf05270 */
[----:B------:R-:W-:-:S06]  /*9310*/  USEL UR7, URZ, 0x1, UP0 ;  /* 0x000000013f077887 */ /* 0x000fcc0008000000 */
[----:B------:R-:W-:Y:S01]  /*9320*/  ISETP.NE.AND P1, PT, RZ, UR7, PT ;  /* 0x00000007ff007c0c */ /* 0x000fe2000bf25270 */
[----:B--2---:R-:W-:-:S06]  /*9330*/  WARPGROUP.ARRIVE ;  /* 0x00000000000079c5 */ /* 0x004fcc0000000000 */
[----:B------:R-:W-:Y:S03]  /*9340*/  QGMMA.64x256x32.F32.E5M2.E5M2 R24, gdesc[UR16], R24, gsb0 ;  /* 0x03e00000101879f3 */ /* 0x000fe60008003818 */
[----:B------:R-:W-:-:S03]  /*9350*/  WARPGROUP.DEPBAR.LE gsb0, 0x0 ;  /* 0x00008000000079c5 */ /* 0x000fc60000010000 */
[----:B0-----:R-:W-:Y:S05]  /*9360*/  @!P1 BRA `(.L_x_28) ;  /* 0x0000003c000c9947 */ /* 0x001fea0003800000 */
[----:B-----5:R0:W-:Y:S04]  /*9370*/  STL [R1+0x69c], R225 ;  /* 0x00069ce101007387 */ /* 0x0201e80000100800 */
[----:B------:R2:W-:Y:S01]  /*9380*/  STL [R1+0x698], R226 ;  /* 0x000698e201007387 */ /* 0x0005e20000100800 */
[----:B0-----:R-:W-:-:S03]  /*9390*/  IMAD.MOV.U32 R225, RZ, RZ, R2 ;  /* 0x000000ffffe17224 */ /* 0x001fc600078e0002 */
[----:B--2---:R-:W2:Y:S04]  /*93a0*/  LDL R226, [R1+0x4] ;  /* 0x0000040001e27983 */ /* 0x004ea80000100800 */
[----:B------:R0:W-:Y:S04]  /*93b0*/  STL [R1+0x694], R227 ;  /* 0x000694e301007387 */ /* 0x0001e80000100800 */
[----:B0-----:R-:W3:Y:S04]  /*93c0*/  LDL R227, [R1+0x8] ;  /* 0x0000080001e37983 */ /* 0x001ee80000100800 */
[----:B------:R0:W-:Y:S04]  /*93d0*/  STL [R1+0x690], R228 ;  /* 0x000690e401007387 */ /* 0x0001e80000100800 */
[----:B0-----:R-:W4:Y:S04]  /*93e0*/  LDL R228, [R1+0xc] ;  /* 0x00000c0001e47983 */ /* 0x001f280000100800 */
        /* <DEDUP_REMOVED lines=209> */
[----:B0-----:R-:W4:Y:S04]  /*a100*/  LDL.LU R121, [R1+0x200] ;  /* 0x0002000001797983 */ /* 0x001f280000300800 */
        /* <DEDUP_REMOVED lines=14> */
[----:B------:R-:W4:Y:S04]  /*a1f0*/  LDL.LU R2, [R1+0x230] ;  /* 0x0002300001027983 */ /* 0x000f280000300800 */
        /* <DEDUP_REMOVED lines=38> */
[----:B------:R0:W-:Y:S01]  /*a460*/  STL [R1+0x480], R148 ;  /* 0x0004809401007387 */ /* 0x0001e20000100800 */
[----:B------:R-:W-:-:S03]  /*a470*/  FADD R3, R225, R3 ;  /* 0x00000003e1037221 */ /* 0x000fc60000000000 */
[----:B0-----:R-:W4:Y:S04]  /*a480*/  LDL.LU R148, [R1+0x214] ;  /* 0x0002140001947983 */ /* 0x001f280000300800 */
[----:B------:R0:W-:Y:S01]  /*a490*/  STL [R1+0x47c], R149 ;  /* 0x00047c9501007387 */ /* 0x0001e20000100800 */
[----:B--2---:R-:W-:-:S01]  /*a4a0*/  FADD R4, R226, R4 ;  /* 0x00000004e2047221 */ /* 0x004fc20000000000 */
[----:B---3--:R-:W-:Y:S02]  /*a4b0*/  FADD R5, R227, R5 ;  /* 0x00000005e3057221 */ /* 0x008fe40000000000 */
[----:B0-----:R-:W2:Y:S04]  /*a4c0*/  LDL R149, [R1+0x1f4] ;  /* 0x0001f40001957983 */ /* 0x001ea80000100800 */
[----:B------:R0:W-:Y:S01]  /*a4d0*/  STL [R1+0x478], R150 ;  /* 0x0004789601007387 */ /* 0x0001e20000100800 */
[----:B----4-:R-:W-:-:S01]  /*a4e0*/  FADD R6, R228, R6 ;  /* 0x00000006e4067221 */ /* 0x010fc20000000000 */
[----:B------:R-:W-:-:S02]  /*a4f0*/  FADD R7, R229, R7 ;  /* 0x00000007e5077221 */ /* 0x000fc40000000000 */
[----:B0-----:R-:W3:Y:S04]  /*a500*/  LDL R150, [R1+0x1c0] ;  /* 0x0001c00001967983 */ /* 0x001ee80000100800 */
[----:B------:R0:W-:Y:S01]  /*a510*/  STL [R1+0x474], R151 ;  /* 0x0004749701007387 */ /* 0x0001e20000100800 */
[----:B------:R-:W-:-:S01]  /*a520*/  FADD R8, R230, R8 ;  /* 0x00000008e6087221 */ /* 0x000fc20000000000 */
[----:B------:R-:W-:Y:S02]  /*a530*/  FADD R9, R231, R9 ;  /* 0x00000009e7097221 */ /* 0x000fe40000000000 */
[----:B0-----:R-:W4:Y:S04]  /*a540*/  LDL R151, [R1+0x1f0] ;  /* 0x0001f00001977983 */ /* 0x001f280000100800 */
[----:B------:R0:W-:Y:S01]  /*a550*/  STL [R1+0x470], R0 ;  /* 0x0004700001007387 */ /* 0x0001e20000100800 */
[----:B------:R-:W-:-:S01]  /*a560*/  FADD R10, R232, R10 ;  /* 0x0000000ae80a7221 */ /* 0x000fc20000000000 */
[----:B------:R-:W-:-:S02]  /*a570*/  FADD R11, R233, R11 ;  /* 0x0000000be90b7221 */ /* 0x000fc40000000000 */
[----:B0-----:R-:W2:Y:S04]  /*a580*/  LDL.LU R0, [R1+0x210] ;  /* 0x0002100001007983 */ /* 0x001ea80000300800 */
[----:B------:R-:W3:Y:S04]  /*a590*/  LDL.LU R225, [R1+0x69c] ;  /* 0x00069c0001e17983 */ /* 0x000ee80000300800 */
[----:B------:R-:W4:Y:S04]  /*a5a0*/  LDL.LU R226, [R1+0x698] ;  /* 0x0006980001e27983 */ /* 0x000f280000300800 */
[----:B------:R-:W2:Y:S04]  /*a5b0*/  LDL.LU R227, [R1+0x694] ;  /* 0x0006940001e37983 */ /* 0x000ea80000300800 */
[----:B------:R-:W2:Y:S04]  /*a5c0*/  LDL.LU R228, [R1+0x690] ;  /* 0x0006900001e47983 */ /* 0x000ea80000300800 */
[----:B------:R-:W2:Y:S01]  /*a5d0*/  LDL.LU R229, [R1+0x68c] ;  /* 0x00068c0001e57983 */ /* 0x000ea20000300800 */
[----:B------:R-:W-:-:S03]  /*a5e0*/  FADD R12, R234, R12 ;  /* 0x0000000cea0c7221 */ /* 0x000fc60000000000 */
[----:B------:R-:W2:Y:S01]  /*a5f0*/  LDL.LU R230, [R1+0x688] ;  /* 0x0006880001e67983 */ /* 0x000ea20000300800 */
[----:B------:R-:W-:-:S03]  /*a600*/  FADD R13, R235, R13 ;  /* 0x0000000deb0d7221 */ /* 0x000fc60000000000 */
[----:B------:R-:W2:Y:S04]  /*a610*/  LDL.LU R231, [R1+0x684] ;  /* 0x0006840001e77983 */ /* 0x000ea80000300800 */
[----:B------:R-:W2:Y:S04]  /*a620*/  LDL.LU R232, [R1+0x680] ;  /* 0x0006800001e87983 */ /* 0x000ea80000300800 */
[----:B------:R-:W2:Y:S04]  /*a630*/  LDL.LU R233, [R1+0x67c] ;  /* 0x00067c0001e97983 */ /* 0x000ea80000300800 */
[----:B------:R-:W2:Y:S04]  /*a640*/  LDL.LU R234, [R1+0x678] ;  /* 0x0006780001ea7983 */ /* 0x000ea80000300800 */
[----:B------:R-:W2:Y:S01]  /*a650*/  LDL.LU R235, [R1+0x674] ;  /* 0x0006740001eb7983 */ /* 0x000ea20000300800 */
[----:B------:R-:W-:-:S01]  /*a660*/  FADD R14, R24, R14 ;  /* 0x0000000e180e7221 */ /* 0x000fc20000000000 */
[----:B------:R-:W-:Y:S01]  /*a670*/  FADD R15, R25, R15 ;  /* 0x0000000f190f7221 */ /* 0x000fe20000000000 */
[----:B------:R-:W-:-:S01]  /*a680*/  FADD R16, R26, R16 ;  /* 0x000000101a107221 */ /* 0x000fc20000000000 */
[----:B------:R-:W2:Y:S01]  /*a690*/  LDL.LU R24, [R1+0x670] ;  /* 0x0006700001187983 */ /* 0x000ea20000300800 */
[----:B------:R-:W-:-:S01]  /*a6a0*/  FADD R17, R27, R17 ;  /* 0x000000111b117221 */ /* 0x000fc20000000000 */
[----:B------:R-:W-:-:S02]  /*a6b0*/  FADD R18, R28, R18 ;  /* 0x000000121c127221 */ /* 0x000fc40000000000 */
[----:B------:R-:W2:Y:S01]  /*a6c0*/  LDL.LU R25, [R1+0x66c] ;  /* 0x00066c0001197983 */ /* 0x000ea20000300800 */
[----:B------:R-:W-:-:S03]  /*a6d0*/  FADD R19, R29, R19 ;  /* 0x000000131d137221 */ /* 0x000fc60000000000 */
        /* <DEDUP_REMOVED lines=155> */
[----:B---3--:R-:W-:-:S03]  /*b090*/  FADD R225, R107, R225 ;  /* 0x000000e16be17221 */ /* 0x008fc60000000000 */
[----:B------:R-:W3:Y:S01]  /*b0a0*/  LDL.LU R104, [R1+0x530] ;  /* 0x0005300001687983 */ /* 0x000ee20000300800 */
[----:B----4-:R-:W-:-:S03]  /*b0b0*/  FADD R226, R108, R226 ;  /* 0x000000e26ce27221 */ /* 0x010fc60000000000 */
[----:B------:R-:W4:Y:S01]  /*b0c0*/  LDL.LU R105, [R1+0x52c] ;  /* 0x00052c0001697983 */ /* 0x000f220000300800 */
[----:B--2---:R-:W-:-:S03]  /*b0d0*/  FADD R227, R109, R227 ;  /* 0x000000e36de37221 */ /* 0x004fc60000000000 */
        /* <DEDUP_REMOVED lines=15> */
[----:B------:R-:W-:-:S01]  /*b1d0*/  FADD R235, R117, R235 ;  /* 0x000000eb75eb7221 */ /* 0x000fc20000000000 */
[----:B------:R-:W-:Y:S02]  /*b1e0*/  FADD R121, R120, R121 ;  /* 0x0000007978797221 */ /* 0x000fe40000000000 */
[----:B------:R-:W2:Y:S01]  /*b1f0*/  LDL.LU R114, [R1+0x508] ;  /* 0x0005080001727983 */ /* 0x000ea20000300800 */
[----:B------:R-:W-:-:S03]  /*b200*/  FADD R236, R118, R236 ;  /* 0x000000ec76ec7221 */ /* 0x000fc60000000000 */
[----:B------:R-:W2:Y:S01]  /*b210*/  LDL.LU R115, [R1+0x504] ;  /* 0x0005040001737983 */ /* 0x000ea20000300800 */
[----:B------:R-:W-:-:S03]  /*b220*/  FADD R237, R119, R237 ;  /* 0x000000ed77ed7221 */ /* 0x000fc60000000000 */
[----:B------:R-:W2:Y:S01]  /*b230*/  LDL.LU R116, [R1+0x500] ;  /* 0x0005000001747983 */ /* 0x000ea20000300800 */
[----:B------:R-:W-:-:S03]  /*b240*/  FADD R123, R122, R123 ;  /* 0x0000007b7a7b7221 */ /* 0x000fc60000000000 */
[----:B------:R-:W2:Y:S04]  /*b250*/  LDL.LU R117, [R1+0x4fc] ;  /* 0x0004fc0001757983 */ /* 0x000ea80000300800 */
[----:B------:R-:W2:Y:S01]  /*b260*/  LDL.LU R118, [R1+0x4f8] ;  /* 0x0004f80001767983 */ /* 0x000ea20000300800 */
[----:B------:R-:W-:-:S03]  /*b270*/  FADD R125, R124, R125 ;  /* 0x0000007d7c7d7221 */ /* 0x000fc60000000000 */
[----:B------:R-:W2:Y:S04]  /*b280*/  LDL.LU R119, [R1+0x4f4] ;  /* 0x0004f40001777983 */ /* 0x000ea80000300800 */
[----:B------:R-:W2:Y:S04]  /*b290*/  LDL.LU R120, [R1+0x4f0] ;  /* 0x0004f00001787983 */ /* 0x000ea80000300800 */
[----:B------:R0:W-:Y:S01]  /*b2a0*/  STL [R1+0x200], R121 ;  /* 0x0002007901007387 */ /* 0x0001e20000100800 */
[----:B------:R-:W-:-:S01]  /*b2b0*/  FADD R127, R126, R127 ;  /* 0x0000007f7e7f7221 */ /* 0x000fc20000000000 */
[----:B------:R-:W-:Y:S01]  /*b2c0*/  FADD R0, R128, R0 ;  /* 0x0000000080007221 */ /* 0x000fe20000000000 */
[----:B------:R-:W-:-:S01]  /*b2d0*/  FADD R148, R150, R148 ;  /* 0x0000009496947221 */ /* 0x000fc20000000000 */
[----:B0-----:R-:W2:Y:S04]  /*b2e0*/  LDL.LU R121, [R1+0x4ec] ;  /* 0x0004ec0001797983 */ /* 0x001ea80000300800 */
        /* <DEDUP_REMOVED lines=9> */
[----:B------:R-:W-:-:S02]  /*b380*/  FADD R136, R137, R136 ;  /* 0x0000008889887221 */ /* 0x000fc40000000000 */
[----:B0-----:R-:W2:Y:S04]  /*b390*/  LDL.LU R125, [R1+0x4dc] ;  /* 0x0004dc00017d7983 */ /* 0x001ea80000300800 */
[----:B------:R-:W2:Y:S04]  /*b3a0*/  LDL.LU R126, [R1+0x4d8] ;  /* 0x0004d800017e7983 */ /* 0x000ea80000300800 */
[----:B------:R0:W-:Y:S01]  /*b3b0*/  STL [R1+0x20c], R127 ;  /* 0x00020c7f01007387 */ /* 0x0001e20000100800 */
[----:B------:R-:W-:-:S01]  /*b3c0*/  FADD R132, R134, R132 ;  /* 0x0000008486847221 */ /* 0x000fc20000000000 */
[----:B------:R-:W-:-:S02]  /*b3d0*/  FADD R2, R130, R2 ;  /* 0x0000000282027221 */ /* 0x000fc40000000000 */
[----:B0-----:R-:W2:Y:S04]  /*b3e0*/  LDL.LU R127, [R1+0x4d4] ;  /* 0x0004d400017f7983 */ /* 0x001ea80000300800 */
[----:B------:R-:W2:Y:S04]  /*b3f0*/  LDL.LU R128, [R1+0x4d0] ;  /* 0x0004d00001807983 */ /* 0x000ea80000300800 */
[----:B------:R-:W-:Y:S04]  /*b400*/  STL [R1+0x210], R0 ;  /* 0x0002100001007387 */ /* 0x000fe80000100800 */
[----:B------:R-:W-:Y:S04]  /*b410*/  STL [R1+0x214], R148 ;  /* 0x0002149401007387 */ /* 0x000fe80000100800 */
[----:B------:R-:W-:Y:S04]  /*b420*/  STL [R1+0x218], R144 ;  /* 0x0002189001007387 */ /* 0x000fe80000100800 */
[----:B------:R-:W-:Y:S04]  /*b430*/  STL [R1+0x21c], R142 ;  /* 0x00021c8e01007387 */ /* 0x000fe80000100800 */
[----:B------:R-:W-:Y:S04]  /*b440*/  STL [R1+0x220], R140 ;  /* 0x0002208c01007387 */ /* 0x000fe80000100800 */
[----:B------:R-:W-:Y:S04]  /*b450*/  STL [R1+0x224], R138 ;  /* 0x0002248a01007387 */ /* 0x000fe80000100800 */
[----:B------:R-:W3:Y:S04]  /*b460*/  LDL.LU R130, [R1+0x234] ;  /* 0x0002340001827983 */ /* 0x000ee80000300800 */
[----:B------:R-:W-:Y:S04]  /*b470*/  STL [R1+0x228], R136 ;  /* 0x0002288801007387 */ /* 0x000fe80000100800 */
[----:B------:R0:W-:Y:S04]  /*b480*/  STL [R1+0x22c], R132 ;  /* 0x00022c8401007387 */ /* 0x0001e80000100800 */
[----:B0-----:R-:W4:Y:S04]  /*b490*/  LDL.LU R132, [R1+0x238] ;  /* 0x0002380001847983 */ /* 0x001f280000300800 */
[----:B------:R-:W2:Y:S04]  /*b4a0*/  LDL.LU R134, [R1+0x23c] ;  /* 0x00023c0001867983 */ /* 0x000ea80000300800 */
[----:B------:R0:W-:Y:S04]  /*b4b0*/  STL [R1+0x230], R2 ;  /* 0x0002300201007387 */ /* 0x0001e80000100800 */
[----:B------:R-:W2:Y:S04]  /*b4c0*/  LDL.LU R136, [R1+0x240] ;  /* 0x0002400001887983 */ /* 0x000ea80000300800 */
        /* <DEDUP_REMOVED lines=11> */
[----:B0-----:R-:W2:Y:S04]  /*b580*/  LDL.LU R2, [R1+0x270] ;  /* 0x0002700001027983 */ /* 0x001ea80000300800 */
[----:B------:R-:W2:Y:S01]  /*b590*/  LDL.LU R0, [R1+0x274] ;  /* 0x0002740001007983 */ /* 0x000ea20000300800 */
[----:B---3--:R-:W-:-:S03]  /*b5a0*/  FADD R130, R129, R130 ;  /* 0x0000008281827221 */ /* 0x008fc60000000000 */
[----:B------:R-:W3:Y:S04]  /*b5b0*/  LDL.LU R129, [R1+0x4cc] ;  /* 0x0004cc0001817983 */ /* 0x000ee80000300800 */
[----:B------:R0:W-:Y:S04]  /*b5c0*/  STL [R1+0x234], R130 ;  /* 0x0002348201007387 */ /* 0x0001e80000100800 */
[----:B0-----:R-:W3:Y:S01]  /*b5d0*/  LDL.LU R130, [R1+0x4c8] ;  /* 0x0004c80001827983 */ /* 0x001ee20000300800 */
[----:B----4-:R-:W-:-:S03]  /*b5e0*/  FADD R132, R131, R132 ;  /* 0x0000008483847221 */ /* 0x010fc60000000000 */
[----:B------:R-:W4:Y:S01]  /*b5f0*/  LDL.LU R131, [R1+0x4c4] ;  /* 0x0004c40001837983 */ /* 0x000f220000300800 */
[----:B--2---:R-:W-:-:S03]  /*b600*/  FADD R134, R133, R134 ;  /* 0x0000008685867221 */ /* 0x004fc60000000000 */
[----:B------:R0:W-:Y:S01]  /*b610*/  STL [R1+0x238], R132 ;  /* 0x0002388401007387 */ /* 0x0001e20000100800 */
[----:B------:R-:W-:-:S03]  /*b620*/  FADD R136, R135, R136 ;  /* 0x0000008887887221 */ /* 0x000fc60000000000 */
[----:B0-----:R-:W2:Y:S01]  /*b630*/  LDL.LU R132, [R1+0x4c0] ;  /* 0x0004c00001847983 */ /* 0x001ea20000300800 */
[----:B------:R-:W-:-:S03]  /*b640*/  FADD R150, R151, R150 ;  /* 0x0000009697967221 */ /* 0x000fc60000000000 */
[----:B------:R-:W2:Y:S01]  /*b650*/  LDL.LU R133, [R1+0x4bc] ;  /* 0x0004bc0001857983 */ /* 0x000ea20000300800 */
[----:B------:R-:W-:-:S03]  /*b660*/  FADD R148, R149, R148 ;  /* 0x0000009495947221 */ /* 0x000fc60000000000 */
[----:B------:R0:W-:Y:S01]  /*b670*/  STL [R1+0x23c], R134 ;  /* 0x00023c8601007387 */ /* 0x0001e20000100800 */
[----:B------:R-:W-:-:S01]  /*b680*/  FADD R146, R147, R146 ;  /* 0x0000009293927221 */ /* 0x000fc20000000000 */
[----:B------:R-:W-:Y:S02]  /*b690*/  FADD R144, R145, R144 ;  /* 0x0000009091907221 */ /* 0x000fe40000000000 */
[----:B0-----:R-:W2:Y:S01]  /*b6a0*/  LDL.LU R134, [R1+0x4b8] ;  /* 0x0004b80001867983 */ /* 0x001ea20000300800 */
[----:B------:R-:W-:-:S03]  /*b6b0*/  FADD R143, R24, R143 ;  /* 0x0000008f188f7221 */ /* 0x000fc60000000000 */
[----:B------:R-:W2:Y:S01]  /*b6c0*/  LDL.LU R135, [R1+0x4b4] ;  /* 0x0004b40001877983 */ /* 0x000ea20000300800 */
[----:B------:R-:W-:-:S03]  /*b6d0*/  FADD R142, R25, R142 ;  /* 0x0000008e198e7221 */ /* 0x000fc60000000000 */
[----:B------:R0:W-:Y:S01]  /*b6e0*/  STL [R1+0x240], R136 ;  /* 0x0002408801007387 */ /* 0x0001e20000100800 */
[----:B------:R-:W-:-:S01]  /*b6f0*/  FADD R141, R26, R141 ;  /* 0x0000008d1a8d7221 */ /* 0x000fc20000000000 */
[----:B------:R-:W-:Y:S01]  /*b700*/  FADD R140, R27, R140 ;  /* 0x0000008c1b8c7221 */ /* 0x000fe20000000000 */
[----:B------:R-:W-:-:S01]  /*b710*/  FADD R139, R28, R139 ;  /* 0x0000008b1c8b7221 */ /* 0x000fc20000000000 */
[----:B0-----:R-:W2:Y:S01]  /*b720*/  LDL.LU R136, [R1+0x4b0] ;  /* 0x0004b00001887983 */ /* 0x001ea20000300800 */
[----:B------:R-:W-:-:S03]  /*b730*/  FADD R138, R29, R138 ;  /* 0x0000008a1d8a7221 */ /* 0x000fc60000000000 */
[----:B------:R0:W-:Y:S01]  /*b740*/  STL [R1+0x244], R150 ;  /* 0x0002449601007387 */ /* 0x0001e20000100800 */
[----:B------:R-:W-:-:S03]  /*b750*/  FADD R137, R30, R137 ;  /* 0x000000891e897221 */ /* 0x000fc60000000000 */
[----:B------:R1:W-:Y:S01]  /*b760*/  STL [R1+0x248], R148 ;  /* 0x0002489401007387 */ /* 0x0003e20000100800 */
[----:B------:R-:W-:-:S03]  /*b770*/  FADD R2, R31, R2 ;  /* 0x000000021f027221 */ /* 0x000fc60000000000 */
[----:B------:R1:W-:Y:S01]  /*b780*/  STL [R1+0x24c], R146 ;  /* 0x00024c9201007387 */ /* 0x0003e20000100800 */
[----:B------:R-:W-:-:S03]  /*b790*/  FADD R0, R32, R0 ;  /* 0x0000000020007221 */ /* 0x000fc60000000000 */
[----:B------:R1:W-:Y:S04]  /*b7a0*/  STL [R1+0x250], R144 ;  /* 0x0002509001007387 */ /* 0x0003e80000100800 */
[----:B------:R1:W-:Y:S04]  /*b7b0*/  STL [R1+0x254], R143 ;  /* 0x0002548f01007387 */ /* 0x0003e80000100800 */
[----:B------:R1:W-:Y:S04]  /*b7c0*/  STL [R1+0x258], R142 ;  /* 0x0002588e01007387 */ /* 0x0003e80000100800 */
[----:B------:R1:W-:Y:S04]  /*b7d0*/  STL [R1+0x25c], R141 ;  /* 0x00025c8d01007387 */ /* 0x0003e80000100800 */
[----:B------:R1:W-:Y:S04]  /*b7e0*/  STL [R1+0x260], R140 ;  /* 0x0002608c01007387 */ /* 0x0003e80000100800 */
[----:B------:R1:W-:Y:S04]  /*b7f0*/  STL [R1+0x264], R139 ;  /* 0x0002648b01007387 */ /* 0x0003e80000100800 */
[----:B------:R1:W-:Y:S04]  /*b800*/  STL [R1+0x268], R138 ;  /* 0x0002688a01007387 */ /* 0x0003e80000100800 */
[----:B------:R-:W3:Y:S04]  /*b810*/  LDL.LU R151, [R1+0x278] ;  /* 0x0002780001977983 */ /* 0x000ee80000300800 */
[----:B------:R1:W-:Y:S04]  /*b820*/  STL [R1+0x26c], R137 ;  /* 0x00026c8901007387 */ /* 0x0003e80000100800 */
[----:B0-----:R-:W4:Y:S04]  /*b830*/  LDL.LU R150, [R1+0x27c] ;  /* 0x00027c0001967983 */ /* 0x001f280000300800 */
[----:B------:R0:W-:Y:S04]  /*b840*/  STL [R1+0x270], R2 ;  /* 0x0002700201007387 */ /* 0x0001e80000100800 */
[----:B------:R-:W2:Y:S04]  /*b850*/  LDL.LU R149, [R1+0x280] ;  /* 0x0002800001957983 */ /* 0x000ea80000300800 */
[----:B------:R0:W-:Y:S04]  /*b860*/  STL [R1+0x274], R0 ;  /* 0x0002740001007387 */ /* 0x0001e80000100800 */
[----:B-1----:R-:W2:Y:S04]  /*b870*/  LDL.LU R148, [R1+0x284] ;  /* 0x0002840001947983 */ /* 0x002ea80000300800 */
        /* <DEDUP_REMOVED lines=13> */
[----:B---3--:R-:W-:-:S05]  /*b950*/  FADD R151, R33, R151 ;  /* 0x0000009721977221 */ /* 0x008fca0000000000 */
[----:B------:R0:W-:Y:S01]  /*b960*/  STL [R1+0x278], R151 ;  /* 0x0002789701007387 */ /* 0x0001e20000100800 */
[----:B----4-:R-:W-:-:S05]  /*b970*/  FADD R150, R34, R150 ;  /* 0x0000009622967221 */ /* 0x010fca0000000000 */
[----:B------:R1:W-:Y:S01]  /*b980*/  STL [R1+0x27c], R150 ;  /* 0x00027c9601007387 */ /* 0x0003e20000100800 */
[----:B--2---:R-:W-:-:S05]  /*b990*/  FADD R149, R35, R149 ;  /* 0x0000009523957221 */ /* 0x004fca0000000000 */
[----:B------:R2:W-:Y:S01]  /*b9a0*/  STL [R1+0x280], R149 ;  /* 0x0002809501007387 */ /* 0x0005e20000100800 */
[----:B------:R-:W-:-:S01]  /*b9b0*/  FADD R148, R36, R148 ;  /* 0x0000009424947221 */ /* 0x000fc20000000000 */
[----:B------:R-:W-:-:S04]  /*b9c0*/  FADD R147, R37, R147 ;  /* 0x0000009325937221 */ /* 0x000fc80000000000 */
[----:B------:R3:W-:Y:S01]  /*b9d0*/  STL [R1+0x284], R148 ;  /* 0x0002849401007387 */ /* 0x0007e20000100800 */
[----:B------:R-:W-:-:S03]  /*b9e0*/  FADD R146, R38, R146 ;  /* 0x0000009226927221 */ /* 0x000fc60000000000 */
        /* <DEDUP_REMOVED lines=20> */
[----:B0-----:R-:W4:Y:S01]  /*bb30*/  LDL.LU R151, [R1+0x2bc] ;  /* 0x0002bc0001977983 */ /* 0x001f220000300800 */
[----:B------:R-:W-:-:S03]  /*bb40*/  FADD R0, R49, R0 ;  /* 0x0000000031007221 */ /* 0x000fc60000000000 */
[----:B------:R0:W-:Y:S04]  /*bb50*/  STL [R1+0x2b0], R137 ;  /* 0x0002b08901007387 */ /* 0x0001e80000100800 */
[----:B-1----:R-:W4:Y:S04]  /*bb60*/  LDL.LU R150, [R1+0x2c0] ;  /* 0x0002c00001967983 */ /* 0x002f280000300800 */
[----:B------:R1:W-:Y:S04]  /*bb70*/  STL [R1+0x2b4], R2 ;  /* 0x0002b40201007387 */ /* 0x0003e80000100800 */
[----:B--2---:R-:W2:Y:S04]  /*bb80*/  LDL.LU R149, [R1+0x2c4] ;  /* 0x0002c40001957983 */ /* 0x004ea80000300800 */
[----:B------:R1:W-:Y:S04]  /*bb90*/  STL [R1+0x2b8], R0 ;  /* 0x0002b80001007387 */ /* 0x0003e80000100800 */
[----:B---3--:R-:W3:Y:S04]  /*bba0*/  LDL.LU R148, [R1+0x2c8] ;  /* 0x0002c80001947983 */ /* 0x008ee80000300800 */
[----:B----4-:R-:W4:Y:S04]  /*bbb0*/  LDL.LU R147, [R1+0x2cc] ;  /* 0x0002cc0001937983 */ /* 0x010f280000300800 */
[----:B------:R-:W4:Y:S04]  /*bbc0*/  LDL.LU R146, [R1+0x2d0] ;  /* 0x0002d00001927983 */ /* 0x000f280000300800 */
        /* <DEDUP_REMOVED lines=8> */
[----:B0-----:R-:W4:Y:S04]  /*bc50*/  LDL.LU R137, [R1+0x2f4] ;  /* 0x0002f40001897983 */ /* 0x001f280000300800 */
[----:B-1----:R-:W4:Y:S04]  /*bc60*/  LDL.LU R2, [R1+0x2f8] ;  /* 0x0002f80001027983 */ /* 0x002f280000300800 */
[----:B------:R-:W4:Y:S01]  /*bc70*/  LDL.LU R0, [R1+0x2fc] ;  /* 0x0002fc0001007983 */ /* 0x000f220000300800 */
[----:B------:R-:W-:-:S01]  /*bc80*/  FADD R151, R50, R151 ;  /* 0x0000009732977221 */ /* 0x000fc20000000000 */
[----:B------:R-:W-:-:S04]  /*bc90*/  FADD R150, R51, R150 ;  /* 0x0000009633967221 */ /* 0x000fc80000000000 */
[----:B------:R0:W-:Y:S01]  /*bca0*/  STL [R1+0x2bc], R151 ;  /* 0x0002bc9701007387 */ /* 0x0001e20000100800 */
[----:B--2---:R-:W-:-:S03]  /*bcb0*/  FADD R149, R52, R149 ;  /* 0x0000009534957221 */ /* 0x004fc60000000000 */
[----:B------:R1:W-:Y:S01]  /*bcc0*/  STL [R1+0x2c0], R150 ;  /* 0x0002c09601007387 */ /* 0x0003e20000100800 */
[----:B---3--:R-:W-:-:S03]  /*bcd0*/  FADD R148, R53, R148 ;  /* 0x0000009435947221 */ /* 0x008fc60000000000 */
[----:B------:R2:W-:Y:S01]  /*bce0*/  STL [R1+0x2c4], R149 ;  /* 0x0002c49501007387 */ /* 0x0005e20000100800 */
[----:B----4-:R-:W-:-:S03]  /*bcf0*/  FADD R147, R54, R147 ;  /* 0x0000009336937221 */ /* 0x010fc60000000000 */
        /* <DEDUP_REMOVED lines=198> */
[----:B------:R-:W-:Y:S01]  /*c960*/  STL [R1+0x3cc], R151 ;  /* 0x0003cc9701007387 */ /* 0x000fe20000100800 */
[----:B--2---:R-:W-:-:S03]  /*c970*/  FADD R149, R120, R149 ;  /* 0x0000009578957221 */ /* 0x004fc60000000000 */
[----:B------:R-:W-:Y:S01]  /*c980*/  STL [R1+0x3d0], R150 ;  /* 0x0003d09601007387 */ /* 0x000fe20000100800 */
[----:B---3--:R-:W-:-:S03]  /*c990*/  FADD R148, R121, R148 ;  /* 0x0000009479947221 */ /* 0x008fc60000000000 */
[----:B------:R-:W-:Y:S01]  /*c9a0*/  STL [R1+0x3d4], R149 ;  /* 0x0003d49501007387 */ /* 0x000fe20000100800 */
[----:B----4-:R-:W-:-:S03]  /*c9b0*/  FADD R147, R122, R147 ;  /* 0x000000937a937221 */ /* 0x010fc60000000000 */
[----:B------:R-:W-:Y:S01]  /*c9c0*/  STL [R1+0x3d8], R148 ;  /* 0x0003d89401007387 */ /* 0x000fe20000100800 */
[----:B------:R-:W-:-:S03]  /*c9d0*/  FADD R146, R123, R146 ;  /* 0x000000927b927221 */ /* 0x000fc60000000000 */
        /* <DEDUP_REMOVED lines=18> */
[----:B------:R-:W-:Y:S04]  /*cb00*/  STL [R1+0x400], R138 ;  /* 0x0004008a01007387 */ /* 0x000fe80000100800 */
[----:B------:R0:W-:Y:S04]  /*cb10*/  STL [R1+0x404], R137 ;  /* 0x0004048901007387 */ /* 0x0001e80000100800 */
[----:B0-----:R-:W2:Y:S01]  /*cb20*/  LDL.LU R137, [R1+0x410] ;  /* 0x0004100001897983 */ /* 0x001ea20000300800 */
[----:B------:R-:W-:-:S01]  /*cb30*/  FADD R2, R133, R2 ;  /* 0x0000000285027221 */ /* 0x000fc20000000000 */
[----:B------:R-:W-:-:S02]  /*cb40*/  FADD R0, R134, R0 ;  /* 0x0000000086007221 */ /* 0x000fc40000000000 */
[----:B------:R-:W3:Y:S04]  /*cb50*/  LDL.LU R138, [R1+0x414] ;  /* 0x00041400018a7983 */ /* 0x000ee80000300800 */
[----:B------:R-:W-:Y:S04]  /*cb60*/  STL [R1+0x408], R2 ;  /* 0x0004080201007387 */ /* 0x000fe80000100800 */
[----:B------:R-:W4:Y:S04]  /*cb70*/  LDL.LU R139, [R1+0x418] ;  /* 0x00041800018b7983 */ /* 0x000f280000300800 */
[----:B------:R0:W-:Y:S04]  /*cb80*/  STL [R1+0x40c], R0 ;  /* 0x00040c0001007387 */ /* 0x0001e80000100800 */
        /* <DEDUP_REMOVED lines=13> */
[----:B------:R-:W4:Y:S01]  /*cc60*/  LDL.LU R2, [R1+0x450] ;  /* 0x0004500001027983 */ /* 0x000f220000300800 */
[----:B--2---:R-:W-:-:S05]  /*cc70*/  FADD R137, R135, R137 ;  /* 0x0000008987897221 */ /* 0x004fca0000000000 */
[----:B------:R0:W-:Y:S04]  /*cc80*/  STL [R1+0x410], R137 ;  /* 0x0004108901007387 */ /* 0x0001e80000100800 */
[----:B0-----:R-:W4:Y:S01]  /*cc90*/  LDL.LU R137, [R1+0x4ac] ;  /* 0x0004ac0001897983 */ /* 0x001f220000300800 */
[----:B---3--:R-:W-:-:S05]  /*cca0*/  FADD R138, R136, R138 ;  /* 0x0000008a888a7221 */ /* 0x008fca0000000000 */
[----:B------:R0:W-:Y:S04]  /*ccb0*/  STL [R1+0x414], R138 ;  /* 0x0004148a01007387 */ /* 0x0001e80000100800 */
[----:B0-----:R-:W2:Y:S01]  /*ccc0*/  LDL.LU R138, [R1+0x4a8] ;  /* 0x0004a800018a7983 */ /* 0x001ea20000300800 */
[----:B----4-:R-:W-:-:S05]  /*ccd0*/  FADD R139, R137, R139 ;  /* 0x0000008b898b7221 */ /* 0x010fca0000000000 */
[----:B------:R0:W-:Y:S04]  /*cce0*/  STL [R1+0x418], R139 ;  /* 0x0004188b01007387 */ /* 0x0001e80000100800 */
[----:B0-----:R-:W3:Y:S01]  /*ccf0*/  LDL.LU R139, [R1+0x4a4] ;  /* 0x0004a400018b7983 */ /* 0x001ee20000300800 */
[----:B--2---:R-:W-:-:S05]  /*cd00*/  FADD R140, R138, R140 ;  /* 0x0000008c8a8c7221 */ /* 0x004fca0000000000 */
[----:B------:R0:W-:Y:S04]  /*cd10*/  STL [R1+0x41c], R140 ;  /* 0x00041c8c01007387 */ /* 0x0001e80000100800 */
[----:B0-----:R-:W2:Y:S01]  /*cd20*/  LDL.LU R140, [R1+0x4a0] ;  /* 0x0004a000018c7983 */ /* 0x001ea20000300800 */
[----:B---3--:R-:W-:-:S05]  /*cd30*/  FADD R141, R139, R141 ;  /* 0x0000008d8b8d7221 */ /* 0x008fca0000000000 */
        /* <DEDUP_REMOVED lines=34> */
[----:B0-----:R0:W5:Y:S01]  /*cf60*/  LDL.LU R0, [R1+0x470] ;  /* 0x0004700001007983 */ /* 0x0011620000300800 */
[----:B------:R-:W-:Y:S01]  /*cf70*/  UMOV UR6, URZ ;  /* 0x0000003f00067c82 */ /* 0x000fe20008000000 */
[----:B---3--:R-:W-:-:S05]  /*cf80*/  FADD R2, R2, R151 ;  /* 0x0000009702027221 */ /* 0x008fca0000000000 */
[----:B------:R0:W-:Y:S02]  /*cf90*/  STL [R1+0x450], R2 ;  /* 0x0004500201007387 */ /* 0x0001e40000100800 */
.L_x_28:
[----:B------:R-:W-:Y:S05]  /*cfa0*/  @!P2 BRA `(.L_x_29) ;  /* 0x000000000004a947 */ /* 0x000fea0003800000 */
[----:B------:R-:W-:Y:S01]  /*cfb0*/  BPT.TRAP 0x1 ;  /* 0x000000040000795c */ /* 0x000fe20000300000 */
.L_x_29:
[----:B-----5:R2:W-:Y:S04]  /*cfc0*/  STL [R1+0x470], R0 ;  /* 0x0004700001007387 */ /* 0x0205e80000100800 */
[----:B--2---:R-:W2:Y:S01]  /*cfd0*/  LDL R0, [R1+0x454] ;  /* 0x0004540001007983 */ /* 0x004ea20000100800 */
[----:B0-----:R-:W-:-:S05]  /*cfe0*/  IMAD.U32 R2, RZ, RZ, UR25 ;  /* 0x00000019ff027e24 */ /* 0x001fca000f8e00ff */
[----:B------:R-:W-:-:S05]  /*cff0*/  @P0 LEA R2, R2, UR11, 0x3 ;  /* 0x0000000b02020c11 */ /* 0x000fca000f8e18ff */
[----:B------:R-:W-:Y:S01]  /*d000*/  @P0 VIADD R2, R2, 0x18 ;  /* 0x0000001802020836 */ /* 0x000fe20000000000 */
[----:B------:R-:W-:-:S06]  /*d010*/  UISETP.GT.U32.AND UP0, UPT, UR13, 0x1, UPT ;  /* 0x000000010d00788c */ /* 0x000fcc000bf04070 */
[----:B------:R-:W-:Y:S02]  /*d020*/  PLOP3.LUT P1, PT, PT, PT, UP0, 0x80, 0x0 ;  /* 0x000000000000781c */ /* 0x000fe40003f2f008 */
[----:B--2---:R-:W-:Y:S02]  /*d030*/  @P0 PRMT R2, R0, 0x654, R2 ;  /* 0x0000065400020816 */ /* 0x004fe40000000002 */
[----:B------:R0:W5:Y:S02]  /*d040*/  LDL.LU R0, [R1+0x470] ;  /* 0x0004700001007983 */ /* 0x0001640000300800 */
[----:B------:R0:W-:Y:S07]  /*d050*/  @P0 SYNCS.ARRIVE.TRANS64.RED.A1T0 RZ, [R2+URZ], RZ ;  /* 0x000000ff02ff09a7 */ /* 0x0001ee000810043f */
[----:B------:R-:W-:Y:S05]  /*d060*/  @P1 BRA `(.L_x_30) ;  /* 0x0000000000041947 */ /* 0x000fea0003800000 */
[----:B------:R-:W-:Y:S01]  /*d070*/  BPT.TRAP 0x1 ;  /* 0x000000040000795c */ /* 0x000fe20000300000 */
.L_x_30:
[----:B------:R-:W-:Y:S02]  /*d080*/  UISETP.GT.AND UP2, UPT, UR24, 0x1, UPT ;  /* 0x000000011800788c */ /* 0x000fe4000bf44270 */
[----:B------:R-:W-:Y:S02]  /*d090*/  UIADD3 UR23, UR23, 0x1, URZ ;  /* 0x0000000117177890 */ /* 0x000fe4000fffe03f */
[----:B------:R-:W-:Y:S02]  /*d0a0*/  UIADD3 UR25, UR25, 0x1, URZ ;  /* 0x0000000119197890 */ /* 0x000fe4000fffe03f */
[----:B------:R-:W-:Y:S01]  /*d0b0*/  PLOP3.LUT P1, PT, PT, PT, UP2, 0x80, 0x0 ;  /* 0x000000000000781c */ /* 0x000fe20003f2f028 */
[----:B------:R-:W-:Y:S02]  /*d0c0*/  UISETP.NE.AND UP0, UPT, UR23, 0x3, UPT ;  /* 0x000000031700788c */ /* 0x000fe4000bf05270 */
[----:B------:R-:W-:Y:S02]  /*d0d0*/  UISETP.NE.AND UP1, UPT, UR25, 0x3, UPT ;  /* 0x000000031900788c */ /* 0x000fe4000bf25270 */
[----:B------:R-:W-:-:S02]  /*d0e0*/  USEL UR8, URZ, 0x1, UP0 ;  /* 0x000000013f087887 */ /* 0x000fc40008000000 */
[----:B------:R-:W-:Y:S02]  /*d0f0*/  UIADD3 UR24, UR24, -0x1, URZ ;  /* 0xffffffff18187890 */ /* 0x000fe4000fffe03f */
[----:B------:R-:W-:Y:S02]  /*d100*/  USEL UR23, UR23, URZ, UP0 ;  /* 0x0000003f17177287 */ /* 0x000fe40008000000 */
[----:B-----5:R-:W-:Y:S01]  /*d110*/  LOP3.LUT R0, R0, UR8, RZ, 0x3c, !PT ;  /* 0x0000000800007c12 */ /* 0x020fe2000f8e3cff */
[----:B------:R-:W-:Y:S01]  /*d120*/  USEL UR25, UR25, URZ, UP1 ;  /* 0x0000003f19197287 */ /* 0x000fe20008800000 */
[----:B------:R-:W-:Y:S01]  /*d130*/  UMOV UR8, 0x1 ;  /* 0x0000000100087882 */ /* 0x000fe20000000000 */
[----:B------:R-:W-:Y:S10]  /*d140*/  @P1 BRA `(.L_x_31) ;  /* 0xffffff9c00ac1947 */ /* 0x000ff4000383ffff */
.L_x_23:
[----:B------:R-:W-:-:S04]  /*d150*/  UISETP.NE.AND UP0, UPT, UR6, URZ, UPT ;  /* 0x0000003f0600728c */ /* 0x000fc8000bf05270 */
[----:B------:R-:W-:-:S06]  /*d160*/  USEL UR6, URZ, 0x1, !UP0 ;  /* 0x000000013f067887 */ /* 0x000fcc000c000000 */
[----:B------:R-:W-:-:S13]  /*d170*/  ISETP.NE.AND P1, PT, RZ, UR6, PT ;  /* 0x00000006ff007c0c */ /* 0x000fda000bf25270 */
[----:B------:R-:W-:Y:S05]  /*d180*/  @!P1 BRA `(.L_x_32) ;  /* 0x0000003800109947 */ /* 0x000fea0003800000 */
[----:B------:R2:W-:Y:S04]  /*d190*/  STL [R1+0x620], R43 ;  /* 0x0006202b01007387 */ /* 0x0005e80000100800 */
[----:B--2---:R-:W2:Y:S04]  /*d1a0*/  LDL.LU R43, [R1] ;  /* 0x00000000012b7983 */ /* 0x004ea80000300800 */
[----:B------:R3:W-:Y:S04]  /*d1b0*/  STL [R1+0x61c], R44 ;  /* 0x00061c2c01007387 */ /* 0x0007e80000100800 */
[----:B---3--:R-:W3:Y:S04]  /*d1c0*/  LDL.LU R44, [R1+0x4] ;  /* 0x00000400012c7983 */ /* 0x008ee80000300800 */
[----:B------:R4:W-:Y:S04]  /*d1d0*/  STL [R1+0x618], R45 ;  /* 0x0006182d01007387 */ /* 0x0009e80000100800 */
[----:B----4-:R-:W4:Y:S04]  /*d1e0*/  LDL.LU R45, [R1+0x8] ;  /* 0x00000800012d7983 */ /* 0x010f280000300800 */
[----:B------:R5:W-:Y:S04]  /*d1f0*/  STL [R1+0x614], R46 ;  /* 0x0006142e01007387 */ /* 0x000be80000100800 */
[----:B-----5:R-:W5:Y:S04]  /*d200*/  LDL.LU R46, [R1+0xc] ;  /* 0x00000c00012e7983 */ /* 0x020f680000300800 */
[----:B------:R0:W-:Y:S04]  /*d210*/  STL [R1+0x610], R47 ;  /* 0x0006102f01007387 */ /* 0x0001e80000100800 */
[----:B0-----:R-:W5:Y:S04]  /*d220*/  LDL.LU R47, [R1+0x10] ;  /* 0x00001000012f7983 */ /* 0x001f680000300800 */
        /* <DEDUP_REMOVED lines=136> */
[----:B------:R-:W5:Y:S04]  /*dab0*/  LDL.LU R0, [R1+0x1b0] ;  /* 0x0001b00001007983 */ /* 0x000f680000300800 */
[----:B------:R-:W5:Y:S04]  /*dac0*/  LDL.LU R2, [R1+0x204] ;  /* 0x0002040001027983 */ /* 0x000f680000300800 */
        /* <DEDUP_REMOVED lines=67> */
[----:B0-----:R-:W5:Y:S01]  /*df00*/  LDL.LU R149, [R1+0x12c] ;  /* 0x00012c0001957983 */ /* 0x001f620000300800 */
[----:B--2---:R-:W-:-:S03]  /*df10*/  FADD R3, R43, R3 ;  /* 0x000000032b037221 */ /* 0x004fc60000000000 */
[----:B------:R0:W-:Y:S01]  /*df20*/  STL [R1+0x474], R150 ;  /* 0x0004749601007387 */ /* 0x0001e20000100800 */
[----:B---3--:R-:W-:Y:S01]  /*df30*/  FADD R4, R44, R4 ;  /* 0x000000042c047221 */ /* 0x008fe20000000000 */
[----:B----4-:R-:W-:Y:S01]  /*df40*/  FADD R5, R45, R5 ;  /* 0x000000052d057221 */ /* 0x010fe20000000000 */
[----:B-----5:R-:W-:Y:S01]  /*df50*/  FADD R6, R46, R6 ;  /* 0x000000062e067221 */ /* 0x020fe20000000000 */
[----:B------:R-:W-:Y:S01]  /*df60*/  FADD R7, R47, R7 ;  /* 0x000000072f077221 */ /* 0x000fe20000000000 */
[----:B0-----:R-:W2:Y:S04]  /*df70*/  LDL.LU R150, [R1+0x128] ;  /* 0x0001280001967983 */ /* 0x001ea80000300800 */
[----:B------:R0:W-:Y:S01]  /*df80*/  STL [R1+0x470], R151 ;  /* 0x0004709701007387 */ /* 0x0001e20000100800 */
[----:B------:R-:W-:Y:S01]  /*df90*/  FADD R8, R48, R8 ;  /* 0x0000000830087221 */ /* 0x000fe20000000000 */
[----:B------:R-:W-:Y:S01]  /*dfa0*/  FADD R9, R49, R9 ;  /* 0x0000000931097221 */ /* 0x000fe20000000000 */
[----:B------:R-:W-:Y:S01]  /*dfb0*/  FADD R10, R50, R10 ;  /* 0x0000000a320a7221 */ /* 0x000fe20000000000 */
[----:B0-----:R-:W3:Y:S04]  /*dfc0*/  LDL.LU R151, [R1+0x124] ;  /* 0x0001240001977983 */ /* 0x001ee80000300800 */
[----:B------:R-:W4:Y:S04]  /*dfd0*/  LDL.LU R43, [R1+0x620] ;  /* 0x00062000012b7983 */ /* 0x000f280000300800 */
[----:B------:R-:W5:Y:S04]  /*dfe0*/  LDL.LU R44, [R1+0x61c] ;  /* 0x00061c00012c7983 */ /* 0x000f680000300800 */
[----:B------:R-:W4:Y:S04]  /*dff0*/  LDL.LU R45, [R1+0x618] ;  /* 0x00061800012d7983 */ /* 0x000f280000300800 */
[----:B------:R-:W5:Y:S01]  /*e000*/  LDL.LU R46, [R1+0x614] ;  /* 0x00061400012e7983 */ /* 0x000f620000300800 */
[----:B------:R-:W-:-:S03]  /*e010*/  FADD R11, R51, R11 ;  /* 0x0000000b330b7221 */ /* 0x000fc60000000000 */
[----:B------:R-:W4:Y:S01]  /*e020*/  LDL.LU R47, [R1+0x610] ;  /* 0x00061000012f7983 */ /* 0x000f220000300800 */
[----:B------:R-:W-:-:S03]  /*e030*/  FADD R12, R52, R12 ;  /* 0x0000000c340c7221 */ /* 0x000fc60000000000 */
        /* <DEDUP_REMOVED lines=132> */
[----:B------:R-:W5:Y:S04]  /*e880*/  LDL.LU R114, [R1+0x504] ;  /* 0x0005040001727983 */ /* 0x000f680000300800 */
[----:B------:R-:W5:Y:S01]  /*e890*/  LDL.LU R115, [R1+0x500] ;  /* 0x0005000001737983 */ /* 0x000f620000300800 */
[----:B------:R-:W-:Y:S01]  /*e8a0*/  FADD R206, R149, R206 ;  /* 0x000000ce95ce7221 */ /* 0x000fe20000000000 */
[----:B------:R-:W-:Y:S01]  /*e8b0*/  FADD R237, R118, R237 ;  /* 0x000000ed76ed7221 */ /* 0x000fe20000000000 */
[----:B------:R-:W-:Y:S01]  /*e8c0*/  FADD R236, R119, R236 ;  /* 0x000000ec77ec7221 */ /* 0x000fe20000000000 */
[----:B------:R0:W-:Y:S01]  /*e8d0*/  STL [R1+0x200], R116 ;  /* 0x0002007401007387 */ /* 0x0001e20000100800 */
[----:B------:R-:W-:Y:S01]  /*e8e0*/  FADD R235, R120, R235 ;  /* 0x000000eb78eb7221 */ /* 0x000fe20000000000 */
        /* <DEDUP_REMOVED lines=8> */
[----:B0-----:R-:W4:Y:S01]  /*e970*/  LDL.LU R116, [R1+0x1b4] ;  /* 0x0001b40001747983 */ /* 0x001f220000300800 */
[----:B------:R-:W-:Y:S01]  /*e980*/  FADD R226, R129, R226 ;  /* 0x000000e281e27221 */ /* 0x000fe20000000000 */
[----:B------:R-:W-:Y:S01]  /*e990*/  FADD R225, R130, R225 ;  /* 0x000000e182e17221 */ /* 0x000fe20000000000 */
[----:B------:R-:W-:Y:S01]  /*e9a0*/  FADD R224, R131, R224 ;  /* 0x000000e083e07221 */ /* 0x000fe20000000000 */
[----:B------:R-:W4:Y:S01]  /*e9b0*/  LDL.LU R148, [R1+0x208] ;  /* 0x0002080001947983 */ /* 0x000f220000300800 */
[----:B------:R-:W-:Y:S01]  /*e9c0*/  FADD R223, R132, R223 ;  /* 0x000000df84df7221 */ /* 0x000fe20000000000 */
[----:B------:R-:W-:Y:S01]  /*e9d0*/  FADD R216, R139, R216 ;  /* 0x000000d88bd87221 */ /* 0x000fe20000000000 */
[----:B------:R-:W-:Y:S01]  /*e9e0*/  FADD R222, R133, R222 ;  /* 0x000000de85de7221 */ /* 0x000fe20000000000 */
        /* <DEDUP_REMOVED lines=8> */
[----:B------:R-:W5:Y:S01]  /*ea70*/  LDL.LU R149, [R1+0x20c] ;  /* 0x00020c0001957983 */ /* 0x000f620000300800 */
[----:B------:R-:W-:Y:S01]  /*ea80*/  FADD R212, R143, R212 ;  /* 0x000000d48fd47221 */ /* 0x000fe20000000000 */
[----:B------:R-:W-:Y:S01]  /*ea90*/  FADD R218, R137, R218 ;  /* 0x000000da89da7221 */ /* 0x000fe20000000000 */
[----:B------:R-:W-:Y:S01]  /*eaa0*/  FADD R211, R144, R211 ;  /* 0x000000d390d37221 */ /* 0x000fe20000000000 */
[----:B------:R-:W5:Y:S01]  /*eab0*/  LDL.LU R118, [R1+0x1bc] ;  /* 0x0001bc0001767983 */ /* 0x000f620000300800 */
[----:B------:R-:W-:Y:S01]  /*eac0*/  FADD R217, R138, R217 ;  /* 0x000000d98ad97221 */ /* 0x000fe20000000000 */
[----:B------:R-:W-:Y:S01]  /*ead0*/  FADD R210, R145, R210 ;  /* 0x000000d291d27221 */ /* 0x000fe20000000000 */
[----:B---3--:R-:W-:Y:S01]  /*eae0*/  FADD R204, R151, R204 ;  /* 0x000000cc97cc7221 */ /* 0x008fe20000000000 */
[----:B------:R-:W3:Y:S01]  /*eaf0*/  LDL.LU R0, [R1+0x210] ;  /* 0x0002100001007983 */ /* 0x000ee20000300800 */
[----:B------:R-:W-:Y:S01]  /*eb00*/  FADD R209, R146, R209 ;  /* 0x000000d192d17221 */ /* 0x000fe20000000000 */
[----:B--2---:R-:W-:Y:S01]  /*eb10*/  FADD R205, R150, R205 ;  /* 0x000000cd96cd7221 */ /* 0x004fe20000000000 */
[----:B------:R-:W-:Y:S01]  /*eb20*/  FADD R208, R147, R208 ;  /* 0x000000d093d07221 */ /* 0x000fe20000000000 */
[----:B------:R-:W2:Y:S04]  /*eb30*/  LDL.LU R119, [R1+0x1c0] ;  /* 0x0001c00001777983 */ /* 0x000ea80000300800 */
[----:B0-----:R-:W2:Y:S04]  /*eb40*/  LDL.LU R2, [R1+0x214] ;  /* 0x0002140001027983 */ /* 0x001ea80000300800 */
        /* <DEDUP_REMOVED lines=29> */
[----:B------:R-:W2:Y:S01]  /*ed20*/  LDL.LU R147, [R1+0x250] ;  /* 0x0002500001937983 */ /* 0x000ea20000300800 */
[----:B----4-:R-:W-:-:S03]  /*ed30*/  FADD R148, R116, R148 ;  /* 0x0000009474947221 */ /* 0x010fc60000000000 */
[----:B------:R-:W4:Y:S04]  /*ed40*/  LDL.LU R116, [R1+0x4fc] ;  /* 0x0004fc0001747983 */ /* 0x000f280000300800 */
[----:B------:R0:W-:Y:S01]  /*ed50*/  STL [R1+0x208], R148 ;  /* 0x0002089401007387 */ /* 0x0001e20000100800 */
[----:B-----5:R-:W-:-:S03]  /*ed60*/  FADD R149, R117, R149 ;  /* 0x0000009575957221 */ /* 0x020fc60000000000 */
[----:B0-----:R-:W5:Y:S04]  /*ed70*/  LDL.LU R148, [R1+0x254] ;  /* 0x0002540001947983 */ /* 0x001f680000300800 */
[----:B------:R-:W4:Y:S04]  /*ed80*/  LDL.LU R117, [R1+0x4f8] ;  /* 0x0004f80001757983 */ /* 0x000f280000300800 */
[----:B------:R0:W-:Y:S04]  /*ed90*/  STL [R1+0x20c], R149 ;  /* 0x00020c9501007387 */ /* 0x0001e80000100800 */
[----:B0-----:R-:W4:Y:S01]  /*eda0*/  LDL.LU R149, [R1+0x258] ;  /* 0x0002580001957983 */ /* 0x001f220000300800 */
[----:B---3--:R-:W-:Y:S01]  /*edb0*/  FADD R0, R118, R0 ;  /* 0x0000000076007221 */ /* 0x008fe20000000000 */
[----:B--2---:R-:W-:-:S02]  /*edc0*/  FADD R2, R119, R2 ;  /* 0x0000000277027221 */ /* 0x004fc40000000000 */
[----:B------:R-:W2:Y:S01]  /*edd0*/  LDL.LU R118, [R1+0x4f4] ;  /* 0x0004f40001767983 */ /* 0x000ea20000300800 */
[----:B------:R-:W-:-:S03]  /*ede0*/  FADD R121, R120, R121 ;  /* 0x0000007978797221 */ /* 0x000fc60000000000 */
[----:B------:R0:W-:Y:S01]  /*edf0*/  STL [R1+0x210], R0 ;  /* 0x0002100001007387 */ /* 0x0001e20000100800 */
[----:B------:R-:W-:-:S03]  /*ee00*/  FADD R123, R122, R123 ;  /* 0x0000007b7a7b7221 */ /* 0x000fc60000000000 */
[----:B0-----:R-:W3:Y:S04]  /*ee10*/  LDL.LU R0, [R1+0x25c] ;  /* 0x00025c0001007983 */ /* 0x001ee80000300800 */
[----:B------:R-:W2:Y:S04]  /*ee20*/  LDL.LU R119, [R1+0x4f0] ;  /* 0x0004f00001777983 */ /* 0x000ea80000300800 */
[----:B------:R0:W-:Y:S01]  /*ee30*/  STL [R1+0x214], R2 ;  /* 0x0002140201007387 */ /* 0x0001e20000100800 */
[----:B------:R-:W-:Y:S01]  /*ee40*/  FADD R125, R124, R125 ;  /* 0x0000007d7c7d7221 */ /* 0x000fe20000000000 */
[----:B------:R-:W-:-:S02]  /*ee50*/  FADD R127, R126, R127 ;  /* 0x0000007f7e7f7221 */ /* 0x000fc40000000000 */
[----:B0-----:R-:W2:Y:S04]  /*ee60*/  LDL.LU R2, [R1+0x260] ;  /* 0x0002600001027983 */ /* 0x001ea80000300800 */
[----:B------:R-:W2:Y:S04]  /*ee70*/  LDL.LU R120, [R1+0x4ec] ;  /* 0x0004ec0001787983 */ /* 0x000ea80000300800 */
[----:B------:R0:W-:Y:S01]  /*ee80*/  STL [R1+0x218], R121 ;  /* 0x0002187901007387 */ /* 0x0001e20000100800 */
[----:B------:R-:W-:-:S03]  /*ee90*/  FADD R129, R128, R129 ;  /* 0x0000008180817221 */ /* 0x000fc60000000000 */
        /* <DEDUP_REMOVED lines=42> */
[----:B------:R0:W-:Y:S04]  /*f140*/  STL [R1+0x244], R144 ;  /* 0x0002449001007387 */ /* 0x0001e80000100800 */
[----:B0-----:R-:W2:Y:S04]  /*f150*/  LDL.LU R144, [R1+0x278] ;  /* 0x0002780001907983 */ /* 0x001ea80000300800 */
[----:B------:R-:W2:Y:S04]  /*f160*/  LDL.LU R138, [R1+0x4a4] ;  /* 0x0004a400018a7983 */ /* 0x000ea80000300800 */
[----:B------:R0:W-:Y:S04]  /*f170*/  STL [R1+0x248], R145 ;  /* 0x0002489101007387 */ /* 0x0001e80000100800 */
[----:B0-----:R-:W2:Y:S04]  /*f180*/  LDL.LU R145, [R1+0x27c] ;  /* 0x00027c0001917983 */ /* 0x001ea80000300800 */
[----:B------:R0:W-:Y:S01]  /*f190*/  STL [R1+0x24c], R146 ;  /* 0x00024c9201007387 */ /* 0x0001e20000100800 */
[----:B-----5:R-:W-:-:S03]  /*f1a0*/  FADD R148, R24, R148 ;  /* 0x0000009418947221 */ /* 0x020fc60000000000 */
[----:B0-----:R-:W5:Y:S04]  /*f1b0*/  LDL.LU R146, [R1+0x280] ;  /* 0x0002800001927983 */ /* 0x001f680000300800 */
[----:B------:R0:W-:Y:S04]  /*f1c0*/  STL [R1+0x250], R147 ;  /* 0x0002509301007387 */ /* 0x0001e80000100800 */
[----:B0-----:R-:W5:Y:S01]  /*f1d0*/  LDL.LU R147, [R1+0x284] ;  /* 0x0002840001937983 */ /* 0x001f620000300800 */
[----:B----4-:R-:W-:-:S03]  /*f1e0*/  FADD R149, R25, R149 ;  /* 0x0000009519957221 */ /* 0x010fc60000000000 */
[----:B------:R0:W-:Y:S04]  /*f1f0*/  STL [R1+0x254], R148 ;  /* 0x0002549401007387 */ /* 0x0001e80000100800 */
[----:B0-----:R-:W4:Y:S04]  /*f200*/  LDL.LU R148, [R1+0x288] ;  /* 0x0002880001947983 */ /* 0x001f280000300800 */
[----:B------:R0:W-:Y:S04]  /*f210*/  STL [R1+0x258], R149 ;  /* 0x0002589501007387 */ /* 0x0001e80000100800 */
[----:B0-----:R-:W4:Y:S04]  /*f220*/  LDL.LU R149, [R1+0x28c] ;  /* 0x00028c0001957983 */ /* 0x001f280000300800 */
[----:B------:R-:W4:Y:S01]  /*f230*/  LDL.LU R150, [R1+0x290] ;  /* 0x0002900001967983 */ /* 0x000f220000300800 */
[----:B---3--:R-:W-:-:S03]  /*f240*/  FADD R0, R26, R0 ;  /* 0x000000001a007221 */ /* 0x008fc60000000000 */
[----:B------:R-:W3:Y:S01]  /*f250*/  LDL.LU R151, [R1+0x294] ;  /* 0x0002940001977983 */ /* 0x000ee20000300800 */
[----:B--2---:R-:W-:-:S03]  /*f260*/  FADD R2, R27, R2 ;  /* 0x000000021b027221 */ /* 0x004fc60000000000 */
[----:B------:R0:W-:Y:S04]  /*f270*/  STL [R1+0x25c], R0 ;  /* 0x00025c0001007387 */ /* 0x0001e80000100800 */
[----:B------:R-:W2:Y:S04]  /*f280*/  LDL.LU R27, [R1+0x2c8] ;  /* 0x0002c800011b7983 */ /* 0x000ea80000300800 */
[----:B------:R-:W2:Y:S04]  /*f290*/  LDL.LU R26, [R1+0x2cc] ;  /* 0x0002cc00011a7983 */ /* 0x000ea80000300800 */
[----:B------:R1:W-:Y:S04]  /*f2a0*/  STL [R1+0x260], R2 ;  /* 0x0002600201007387 */ /* 0x0003e80000100800 */
[----:B------:R-:W2:Y:S04]  /*f2b0*/  LDL.LU R25, [R1+0x2d0] ;  /* 0x0002d00001197983 */ /* 0x000ea80000300800 */
[----:B------:R-:W2:Y:S04]  /*f2c0*/  LDL.LU R24, [R1+0x2d4] ;  /* 0x0002d40001187983 */ /* 0x000ea80000300800 */
[----:B0-----:R-:W2:Y:S04]  /*f2d0*/  LDL.LU R0, [R1+0x2d8] ;  /* 0x0002d80001007983 */ /* 0x001ea80000300800 */
[----:B-1----:R-:W2:Y:S01]  /*f2e0*/  LDL.LU R2, [R1+0x2dc] ;  /* 0x0002dc0001027983 */ /* 0x002ea20000300800 */
[----:B------:R-:W-:-:S05]  /*f2f0*/  FADD R139, R28, R139 ;  /* 0x0000008b1c8b7221 */ /* 0x000fca0000000000 */
[----:B------:R0:W-:Y:S04]  /*f300*/  STL [R1+0x264], R139 ;  /* 0x0002648b01007387 */ /* 0x0001e80000100800 */
[----:B0-----:R-:W2:Y:S01]  /*f310*/  LDL.LU R139, [R1+0x4a0] ;  /* 0x0004a000018b7983 */ /* 0x001ea20000300800 */
[----:B------:R-:W-:-:S03]  /*f320*/  FADD R140, R29, R140 ;  /* 0x0000008c1d8c7221 */ /* 0x000fc60000000000 */
[----:B------:R-:W2:Y:S04]  /*f330*/  LDL.LU R28, [R1+0x2c4] ;  /* 0x0002c400011c7983 */ /* 0x000ea80000300800 */
        /* <DEDUP_REMOVED lines=20> */
[----:B------:R0:W-:Y:S01]  /*f480*/  STL [R1+0x27c], R145 ;  /* 0x00027c9101007387 */ /* 0x0001e20000100800 */
[----:B-----5:R-:W-:-:S03]  /*f490*/  FADD R146, R35, R146 ;  /* 0x0000009223927221 */ /* 0x020fc60000000000 */
[----:B0-----:R-:W5:Y:S04]  /*f4a0*/  LDL.LU R145, [R1+0x488] ;  /* 0x0004880001917983 */ /* 0x001f680000300800 */
[----:B------:R-:W5:Y:S04]  /*f4b0*/  LDL.LU R34, [R1+0x2ac] ;  /* 0x0002ac0001227983 */ /* 0x000f680000300800 */
[----:B------:R0:W-:Y:S01]  /*f4c0*/  STL [R1+0x280], R146 ;  /* 0x0002809201007387 */ /* 0x0001e20000100800 */
[----:B------:R-:W-:-:S03]  /*f4d0*/  FADD R147, R36, R147 ;  /* 0x0000009324937221 */ /* 0x000fc60000000000 */
[----:B0-----:R-:W5:Y:S04]  /*f4e0*/  LDL.LU R146, [R1+0x484] ;  /* 0x0004840001927983 */ /* 0x001f680000300800 */
[----:B------:R-:W5:Y:S01]  /*f4f0*/  LDL.LU R35, [R1+0x2a8] ;  /* 0x0002a80001237983 */ /* 0x000f620000300800 */
[----:B----4-:R-:W-:-:S03]  /*f500*/  FADD R148, R37, R148 ;  /* 0x0000009425947221 */ /* 0x010fc60000000000 */
[----:B------:R0:W-:Y:S04]  /*f510*/  STL [R1+0x284], R147 ;  /* 0x0002849301007387 */ /* 0x0001e80000100800 */
[----:B0-----:R-:W4:Y:S01]  /*f520*/  LDL.LU R147, [R1+0x480] ;  /* 0x0004800001937983 */ /* 0x001f220000300800 */
[----:B------:R-:W-:-:S03]  /*f530*/  FADD R149, R38, R149 ;  /* 0x0000009526957221 */ /* 0x000fc60000000000 */
[----:B------:R-:W4:Y:S01]  /*f540*/  LDL.LU R36, [R1+0x2a4] ;  /* 0x0002a40001247983 */ /* 0x000f220000300800 */
[----:B------:R-:W-:-:S03]  /*f550*/  FADD R150, R39, R150 ;  /* 0x0000009627967221 */ /* 0x000fc60000000000 */
[----:B------:R0:W-:Y:S04]  /*f560*/  STL [R1+0x288], R148 ;  /* 0x0002889401007387 */ /* 0x0001e80000100800 */
[----:B0-----:R-:W4:Y:S04]  /*f570*/  LDL.LU R148, [R1+0x47c] ;  /* 0x00047c0001947983 */ /* 0x001f280000300800 */
[----:B------:R-:W4:Y:S04]  /*f580*/  LDL.LU R37, [R1+0x2a0] ;  /* 0x0002a00001257983 */ /* 0x000f280000300800 */
[----:B------:R0:W-:Y:S04]  /*f590*/  STL [R1+0x28c], R149 ;  /* 0x00028c9501007387 */ /* 0x0001e80000100800 */
[----:B0-----:R-:W4:Y:S04]  /*f5a0*/  LDL.LU R149, [R1+0x478] ;  /* 0x0004780001957983 */ /* 0x001f280000300800 */
[----:B------:R-:W4:Y:S04]  /*f5b0*/  LDL.LU R38, [R1+0x29c] ;  /* 0x00029c0001267983 */ /* 0x000f280000300800 */
[----:B------:R0:W-:Y:S04]  /*f5c0*/  STL [R1+0x290], R150 ;  /* 0x0002909601007387 */ /* 0x0001e80000100800 */
[----:B0-----:R-:W4:Y:S04]  /*f5d0*/  LDL.LU R150, [R1+0x474] ;  /* 0x0004740001967983 */ /* 0x001f280000300800 */
[----:B------:R-:W4:Y:S01]  /*f5e0*/  LDL.LU R39, [R1+0x298] ;  /* 0x0002980001277983 */ /* 0x000f220000300800 */
[----:B---3--:R-:W-:-:S05]  /*f5f0*/  FADD R151, R40, R151 ;  /* 0x0000009728977221 */ /* 0x008fca0000000000 */
[----:B------:R0:W-:Y:S01]  /*f600*/  STL [R1+0x294], R151 ;  /* 0x0002949701007387 */ /* 0x0001e20000100800 */
[----:B--2---:R-:W-:-:S03]  /*f610*/  FADD R27, R53, R27 ;  /* 0x0000001b351b7221 */ /* 0x004fc60000000000 */
[----:B0-----:R-:W2:Y:S01]  /*f620*/  LDL.LU R151, [R1+0x470] ;  /* 0x0004700001977983 */ /* 0x001ea20000300800 */
        /* <DEDUP_REMOVED lines=11> */
[----:B-----5:R-:W-:Y:S01]  /*f6e0*/  FADD R34, R46, R34 ;  /* 0x000000222e227221 */ /* 0x020fe20000000000 */
[----:B------:R-:W-:Y:S01]  /*f6f0*/  FADD R35, R45, R35 ;  /* 0x000000232d237221 */ /* 0x000fe20000000000 */
[----:B----4-:R-:W-:Y:S01]  /*f700*/  FADD R36, R44, R36 ;  /* 0x000000242c247221 */ /* 0x010fe20000000000 */
[----:B------:R-:W-:Y:S01]  /*f710*/  FADD R37, R43, R37 ;  /* 0x000000252b257221 */ /* 0x000fe20000000000 */
[----:B------:R-:W-:Y:S01]  /*f720*/  FADD R38, R42, R38 ;  /* 0x000000262a267221 */ /* 0x000fe20000000000 */
[----:B------:R-:W-:-:S05]  /*f730*/  FADD R39, R41, R39 ;  /* 0x0000002729277221 */ /* 0x000fca0000000000 */
[----:B------:R0:W-:Y:S04]  /*f740*/  STL [R1+0x298], R39 ;  /* 0x0002982701007387 */ /* 0x0001e80000100800 */
        /* <DEDUP_REMOVED lines=14> */
[----:B------:R-:W2:Y:S04]  /*f830*/  LDL.LU R52, [R1+0x2e0] ;  /* 0x0002e00001347983 */ /* 0x000ea80000300800 */
[----:B------:R2:W-:Y:S04]  /*f840*/  STL [R1+0x2d4], R24 ;  /* 0x0002d41801007387 */ /* 0x0005e80000100800 */
[----:B------:R-:W2:Y:S04]  /*f850*/  LDL.LU R51, [R1+0x2e4] ;  /* 0x0002e40001337983 */ /* 0x000ea80000300800 */
[----:B------:R2:W-:Y:S04]  /*f860*/  STL [R1+0x2d8], R0 ;  /* 0x0002d80001007387 */ /* 0x0005e80000100800 */
        /* <DEDUP_REMOVED lines=13> */
[----:B-1----:R-:W2:Y:S04]  /*f940*/  LDL.LU R38, [R1+0x318] ;  /* 0x0003180001267983 */ /* 0x002ea80000300800 */
[----:B---3--:R-:W3:Y:S04]  /*f950*/  LDL.LU R37, [R1+0x31c] ;  /* 0x00031c0001257983 */ /* 0x008ee80000300800 */
[----:B----4-:R-:W4:Y:S04]  /*f960*/  LDL.LU R36, [R1+0x320] ;  /* 0x0003200001247983 */ /* 0x010f280000300800 */
[----:B-----5:R-:W5:Y:S04]  /*f970*/  LDL.LU R35, [R1+0x324] ;  /* 0x0003240001237983 */ /* 0x020f680000300800 */
[----:B--2---:R-:W2:Y:S04]  /*f980*/  LDL.LU R34, [R1+0x328] ;  /* 0x0003280001227983 */ /* 0x004ea80000300800 */
        /* <DEDUP_REMOVED lines=12> */
[----:B------:R-:W-:Y:S01]  /*fa50*/  FADD R52, R59, R52 ;  /* 0x000000343b347221 */ /* 0x000fe20000000000 */
        /* <DEDUP_REMOVED lines=28> */
[----:B---3--:R-:W-:-:S03]  /*fc20*/  FADD R37, R74, R37 ;  /* 0x000000254a257221 */ /* 0x008fc60000000000 */
[----:B------:R3:W-:Y:S01]  /*fc30*/  STL [R1+0x318], R38 ;  /* 0x0003182601007387 */ /* 0x0007e20000100800 */
[----:B----4-:R-:W-:-:S03]  /*fc40*/  FADD R36, R75, R36 ;  /* 0x000000244b247221 */ /* 0x010fc60000000000 */
[----:B------:R4:W-:Y:S01]  /*fc50*/  STL [R1+0x31c], R37 ;  /* 0x00031c2501007387 */ /* 0x0009e20000100800 */
[----:B-----5:R-:W-:-:S03]  /*fc60*/  FADD R35, R76, R35 ;  /* 0x000000234c237221 */ /* 0x020fc60000000000 */
[----:B------:R5:W-:Y:S01]  /*fc70*/  STL [R1+0x320], R36 ;  /* 0x0003202401007387 */ /* 0x000be20000100800 */
[----:B--2---:R-:W-:-:S03]  /*fc80*/  FADD R34, R77, R34 ;  /* 0x000000224d227221 */ /* 0x004fc60000000000 */
        /* <DEDUP_REMOVED lines=22> */
[----:B0-----:R-:W2:Y:S01]  /*fdf0*/  LDL.LU R52, [R1+0x35c] ;  /* 0x00035c0001347983 */ /* 0x001ea20000300800 */
[----:B------:R-:W-:-:S03]  /*fe00*/  FADD R2, R89, R2 ;  /* 0x0000000259027221 */ /* 0x000fc60000000000 */
[----:B------:R0:W-:Y:S04]  /*fe10*/  STL [R1+0x350], R24 ;  /* 0x0003501801007387 */ /* 0x0001e80000100800 */
[----:B-1----:R-:W2:Y:S04]  /*fe20*/  LDL.LU R51, [R1+0x360] ;  /* 0x0003600001337983 */ /* 0x002ea80000300800 */
        /* <DEDUP_REMOVED lines=181> */
[----:B------:R-:W-:Y:S01]  /*10980*/  FADD R0, R150, R0 ;  /* 0x0000000096007221 */ /* 0x000fe20000000000 */
[----:B------:R-:W-:-:S05]  /*10990*/  FADD R2, R2, R151 ;  /* 0x0000009702027221 */ /* 0x000fca0000000000 */
[----:B------:R0:W-:Y:S04]  /*109a0*/  STL [R1+0x450], R2 ;  /* 0x0004500201007387 */ /* 0x0001e80000100800 */
[----:B------:R0:W-:Y:S04]  /*109b0*/  STL [R1+0x448], R24 ;  /* 0x0004481801007387 */ /* 0x0001e80000100800 */
[----:B------:R0:W-:Y:S02]  /*109c0*/  STL [R1+0x44c], R0 ;  /* 0x00044c0001007387 */ /* 0x0001e40000100800 */
.L_x_32:
[----:B0-----:R-:W0:Y:S02]  /*109d0*/  LDC R0, c[0x0][0x28c] ;  /* 0x0000a300ff007b82 */ /* 0x001e240000000800 */
[----:B0-----:R-:W-:-:S13]  /*109e0*/  ISETP.GE.AND P1, PT, R0, 0x1, PT ;  /* 0x000000010000780c */ /* 0x001fda0003f26270 */
[----:B------:R-:W-:Y:S05]  /*109f0*/  @!P1 BRA `(.L_x_33) ;  /* 0x00000000005c9947 */ /* 0x000fea0003800000 */
[----:B------:R-:W-:-:S06]  /*10a00*/  UISETP.NE.AND UP0, UPT, UR22, 0x3, UPT ;  /* 0x000000031600788c */ /* 0x000fcc000bf05270 */
[----:B------:R-:W-:-:S13]  /*10a10*/  PLOP3.LUT P1, PT, PT, PT, UP0, 0x80, 0x0 ;  /* 0x000000000000781c */ /* 0x000fda0003f2f008 */
[----:B------:R-:W-:Y:S05]  /*10a20*/  @!P1 BRA `(.L_x_34) ;  /* 0x0000000000049947 */ /* 0x000fea0003800000 */
[----:B------:R-:W-:Y:S01]  /*10a30*/  BPT.TRAP 0x1 ;  /* 0x000000040000795c */ /* 0x000fe20000300000 */
.L_x_34:
[----:B------:R-:W-:Y:S04]  /*10a40*/  BSSY B0, `(.L_x_35) ;  /* 0x000000e000007945 */ /* 0x000fe80003800000 */
[----:B------:R-:W-:Y:S05]  /*10a50*/  @!P0 BRA `(.L_x_36) ;  /* 0x0000000000308947 */ /* 0x000fea0003800000 */
[----:B------:R-:W2:Y:S01]  /*10a60*/  LDL R2, [R1+0x454] ;  /* 0x0004540001027983 */ /* 0x000ea20000100800 */
[----:B------:R-:W-:-:S04]  /*10a70*/  UISETP.LT.AND UP0, UPT, UR9, 0x1, UPT ;  /* 0x000000010900788c */ /* 0x000fc8000bf01270 */
[----:B------:R-:W-:-:S04]  /*10a80*/  USEL UR8, UR9, 0x1, UP0 ;  /* 0x0000000109087887 */ /* 0x000fc80008000000 */
[----:B------:R-:W-:-:S04]  /*10a90*/  UIADD3 UR8, UR5, UR9, -UR8 ;  /* 0x0000000905087290 */ /* 0x000fc8000fffe808 */
[----:B------:R-:W-:-:S04]  /*10aa0*/  UIMAD.WIDE.U32 UR6, UR8, -0x55555555, URZ ;  /* 0xaaaaaaab080678a5 */ /* 0x000fc8000f8e003f */
[----:B------:R-:W-:-:S04]  /*10ab0*/  USHF.R.U32.HI UR6, URZ, 0x1, UR7 ;  /* 0x000000013f067899 */ /* 0x000fc80008011607 */
[----:B------:R-:W-:-:S04]  /*10ac0*/  UIMAD UR8, UR6, -0x3, UR8 ;  /* 0xfffffffd060878a4 */ /* 0x000fc8000f8e0208 */
[----:B------:R-:W-:-:S04]  /*10ad0*/  ULEA UR8, UR8, UR11, 0x3 ;  /* 0x0000000b08087291 */ /* 0x000fc8000f8e183f */
[----:B------:R-:W-:-:S06]  /*10ae0*/  UIADD3 UR8, UR8, 0x18, URZ ;  /* 0x0000001808087890 */ /* 0x000fcc000fffe03f */
[----:B------:R-:W-:-:S05]  /*10af0*/  IMAD.U32 R0, RZ, RZ, UR8 ;  /* 0x00000008ff007e24 */ /* 0x000fca000f8e00ff */
[----:B--2---:R-:W-:-:S04]  /*10b00*/  PRMT R0, R2, 0x654, R0 ;  /* 0x0000065402007816 */ /* 0x004fc80000000000 */
[----:B------:R0:W-:Y:S03]  /*10b10*/  SYNCS.ARRIVE.TRANS64.RED.A1T0 RZ, [R0+URZ], RZ ;  /* 0x000000ff00ff79a7 */ /* 0x0001e6000810043f */
.L_x_36:
[----:B------:R-:W-:Y:S05]  /*10b20*/  BSYNC B0 ;  /* 0x0000000000007941 */ /* 0x000fea0003800000 */
.L_x_35:
[----:B------:R-:W-:-:S06]  /*10b30*/  UISETP.GT.U32.AND UP0, UPT, UR13, 0x1, UPT ;  /* 0x000000010d00788c */ /* 0x000fcc000bf04070 */
[----:B------:R-:W-:-:S13]  /*10b40*/  PLOP3.LUT P1, PT, PT, PT, UP0, 0x80, 0x0 ;  /* 0x000000000000781c */ /* 0x000fda0003f2f008 */
[----:B------:R-:W-:Y:S05]  /*10b50*/  @P1 BRA `(.L_x_33) ;  /* 0x0000000000041947 */ /* 0x000fea0003800000 */
[----:B------:R-:W-:Y:S01]  /*10b60*/  BPT.TRAP 0x1 ;  /* 0x000000040000795c */ /* 0x000fe20000300000 */
.L_x_33:
[----:B------:R-:W2:Y:S01]  /*10b70*/  LDL.LU R27, [R1+0x464] ;  /* 0x00046400011b7983 */ /* 0x000ea20000300800 */
[----:B------:R-:W3:Y:S01]  /*10b80*/  LDC R24, c[0x0][0x288] ;  /* 0x0000a200ff187b82 */ /* 0x000ee20000000800 */
[----:B------:R-:W4:Y:S01]  /*10b90*/  S2R R26, SR_TID.X ;  /* 0x00000000001a7919 */ /* 0x000f220000002100 */
[----:B------:R-:W-:Y:S01]  /*10ba0*/  UIADD3 UR8, UR9, UR5, URZ ;  /* 0x0000000509087290 */ /* 0x000fe2000fffe03f */
[----:B------:R-:W-:Y:S01]  /*10bb0*/  ULDC UR6, c[0x0][0x284] ;  /* 0x0000a10000067ab9 */ /* 0x000fe20000000800 */
[----:B------:R-:W0:Y:S01]  /*10bc0*/  LDL.LU R25, [R1+0x460] ;  /* 0x0004600001197983 */ /* 0x000e220000300800 */
[----:B------:R-:W-:Y:S01]  /*10bd0*/  USHF.R.S32.HI UR11, URZ, 0x1f, UR10 ;  /* 0x0000001f3f0b7899 */ /* 0x000fe2000801140a */
[----:B------:R-:W-:Y:S01]  /*10be0*/  IMAD.MOV.U32 R40, RZ, RZ, -0x1 ;  /* 0xffffffffff287424 */ /* 0x000fe200078e00ff */
[----:B------:R-:W-:Y:S01]  /*10bf0*/  UISETP.GT.U32.AND UP0, UPT, UR8, 0x2, UPT ;  /* 0x000000020800788c */ /* 0x000fe2000bf04070 */
[----:B------:R-:W-:Y:S01]  /*10c00*/  ULDC.64 UR16, c[0x0][0x5d0] ;  /* 0x0001740000107ab9 */ /* 0x000fe20000000a00 */
[----:B------:R-:W-:-:S02]  /*10c10*/  UISETP.GE.U32.AND UP1, UPT, UR9, 0x3, UPT ;  /* 0x000000030900788c */ /* 0x000fc4000bf26070 */
[----:B------:R-:W-:Y:S02]  /*10c20*/  UIMAD UR5, UR11, UR16, URZ ;  /* 0x000000100b0572a4 */ /* 0x000fe4000f8e023f */
[----:B------:R-:W-:Y:S01]  /*10c30*/  UISETP.LT.U32.AND UP0, UPT, UR9, 0x3, UP0 ;  /* 0x000000030900788c */ /* 0x000fe20008701070 */
[C---:B----4-:R-:W-:Y:S01]  /*10c40*/  LOP3.LUT R2, R26.reuse, 0x3, RZ, 0xc0, !PT ;  /* 0x000000031a027812 */ /* 0x050fe200078ec0ff */
[----:B------:R-:W-:Y:S01]  /*10c50*/  IMAD.SHL.U32 R32, R26, 0x2, RZ ;  /* 0x000000021a207824 */ /* 0x000fe200078e00ff */
[----:B------:R-:W-:-:S03]  /*10c60*/  SHF.R.U32.HI R34, RZ, 0x7, R26 ;  /* 0x00000007ff227819 */ /* 0x000fc6000001161a */
[----:B---3--:R-:W-:Y:S01]  /*10c70*/  IMAD R2, R2, -0x2, R24 ;  /* 0xfffffffe02027824 */ /* 0x008fe200078e0218 */
[----:B------:R-:W-:Y:S02]  /*10c80*/  LOP3.LUT R34, R34, 0x1, RZ, 0xc0, !PT ;  /* 0x0000000122227812 */ /* 0x000fe400078ec0ff */
[----:B------:R-:W-:-:S03]  /*10c90*/  LOP3.LUT R32, R32, 0x6, RZ, 0xc0, !PT ;  /* 0x0000000620207812 */ /* 0x000fc600078ec0ff */
[----:B------:R-:W-:Y:S02]  /*10ca0*/  IMAD.SHL.U32 R35, R34, 0x40, RZ ;  /* 0x0000004022237824 */ /* 0x000fe400078e00ff */
[----:B--2---:R-:W-:-:S04]  /*10cb0*/  IMAD.WIDE R38, R27, 0x100, RZ ;  /* 0x000001001b267825 */ /* 0x004fc800078e02ff */
[----:B0-----:R-:W-:Y:S01]  /*10cc0*/  IMAD.SHL.U32 R0, R25, 0x100, RZ ;  /* 0x0000010019007824 */ /* 0x001fe200078e00ff */
[----:B------:R-:W-:-:S04]  /*10cd0*/  PRMT R32, R32, 0x6540, R25 ;  /* 0x0000654020207816 */ /* 0x000fc80000000019 */
[----:B------:R-:W-:Y:S01]  /*10ce0*/  ISETP.GE.AND P1, PT, R0, R24, PT ;  /* 0x000000180000720c */ /* 0x000fe20003f26270 */
[----:B------:R-:W-:Y:S01]  /*10cf0*/  IMAD.IADD R0, R2, 0x1, -R0 ;  /* 0x0000000102007824 */ /* 0x000fe200078e0a00 */
[----:B------:R-:W-:Y:S02]  /*10d00*/  SHF.R.U32.HI R2, RZ, 0x2, R26 ;  /* 0x00000002ff027819 */ /* 0x000fe4000001161a */
[----:B------:R-:W-:Y:S01]  /*10d10*/  LOP3.LUT R24, R26, 0x60, RZ, 0xc0, !PT ;  /* 0x000000601a187812 */ /* 0x000fe200078ec0ff */
[----:B------:R-:W-:Y:S01]  /*10d20*/  IMAD.U32 R26, RZ, RZ, UR16 ;  /* 0x00000010ff1a7e24 */ /* 0x000fe2000f8e00ff */
[----:B------:R-:W-:Y:S02]  /*10d30*/  LOP3.LUT R2, R2, 0x7, RZ, 0xc0, !PT ;  /* 0x0000000702027812 */ /* 0x000fe400078ec0ff */
[----:B------:R-:W-:Y:S02]  /*10d40*/  SHF.R.U32.HI R24, RZ, 0x1, R24 ;  /* 0x00000001ff187819 */ /* 0x000fe40000011618 */
[----:B------:R-:W-:-:S02]  /*10d50*/  LOP3.LUT R35, R35, 0x40, R2, 0xe2, !PT ;  /* 0x0000004023237812 */ /* 0x000fc400078ee202 */
[----:B------:R-:W-:Y:S02]  /*10d60*/  IADD3 R2, RZ, -R24, -R2 ;  /* 0x80000018ff027210 */ /* 0x000fe40007ffe802 */
[----:B------:R-:W-:Y:S02]  /*10d70*/  SHF.R.S32.HI R33, RZ, 0x1f, R32 ;  /* 0x0000001fff217819 */ /* 0x000fe40000011420 */
[----:B------:R-:W-:Y:S01]  /*10d80*/  LOP3.LUT R35, R38, R35, R24, 0xfe, !PT ;  /* 0x0000002326237212 */ /* 0x000fe200078efe18 */
[----:B------:R-:W-:Y:S02]  /*10d90*/  IMAD R34, R34, -0x40, R2 ;  /* 0xffffffc022227824 */ /* 0x000fe400078e0202 */
[----:B------:R-:W-:Y:S02]  /*10da0*/  IMAD.SHL.U32 R2, R27, 0x100, RZ ;  /* 0x000001001b027824 */ /* 0x000fe400078e00ff */
[----:B------:R-:W-:-:S03]  /*10db0*/  IMAD.WIDE.U32 R26, R26, UR10, R32 ;  /* 0x0000000a1a1a7c25 */ /* 0x000fc6000f8e0020 */
[C---:B------:R-:W-:Y:S02]  /*10dc0*/  IADD3 R34, -R2.reuse, UR6, R34 ;  /* 0x0000000602227c10 */ /* 0x040fe4000fffe122 */
[----:B------:R-:W-:Y:S01]  /*10dd0*/  ISETP.GE.OR P1, PT, R2, UR6, P1 ;  /* 0x0000000602007c0c */ /* 0x000fe20008f26670 */
[----:B------:R-:W-:-:S04]  /*10de0*/  UIMAD.WIDE.U32 UR6, UR8, -0x55555555, URZ ;  /* 0xaaaaaaab080678a5 */ /* 0x000fc8000f8e003f */
[----:B------:R-:W-:Y:S02]  /*10df0*/  USHF.R.U32.HI UR6, URZ, 0x1, UR7 ;  /* 0x000000013f067899 */ /* 0x000fe40008011607 */
[----:B------:R-:W-:Y:S02]  /*10e00*/  UIMAD UR7, UR10, UR17, UR5 ;  /* 0x000000110a0772a4 */ /* 0x000fe4000f8e0205 */
[----:B------:R-:W-:-:S04]  /*10e10*/  USEL UR5, URZ, 0x1, !UP0 ;  /* 0x000000013f057887 */ /* 0x000fc8000c000000 */
[----:B------:R-:W-:Y:S01]  /*10e20*/  ULOP3.LUT UR4, UR4, UR5, URZ, 0x3c, !UPT ;  /* 0x0000000504047292 */ /* 0x000fe2000f8e3c3f */
[----:B------:R-:W-:Y:S01]  /*10e30*/  VIADD R27, R27, UR7 ;  /* 0x000000071b1b7c36 */ /* 0x000fe20008000000 */
[----:B------:R-:W-:Y:S02]  /*10e40*/  UIMAD UR5, UR6, -0x3, UR8 ;  /* 0xfffffffd060578a4 */ /* 0x000fe4000f8e0208 */
[----:B------:R-:W-:Y:S01]  /*10e50*/  @UP1 ULOP3.LUT UR4, UR4, 0x1, UR6, 0x78, !UPT ;  /* 0x0000000104041892 */ /* 0x000fe2000f8e7806 */
[----:B------:R-:W-:Y:S11]  /*10e60*/  @P1 BRA `(.L_x_37) ;  /* 0x0000012400b41947 */ /* 0x000ff60003800000 */
[----:B------:R-:W0:Y:S01]  /*10e70*/  LDC.64 R28, c[0x0][0x5c8] ;  /* 0x00017200ff1c7b82 */ /* 0x000e220000000a00 */
[----:B------:R-:W-:Y:S01]  /*10e80*/  ULDC.64 UR6, c[0x0][0x5c0] ;  /* 0x0001700000067ab9 */ /* 0x000fe20000000a00 */
[----:B------:R-:W-:Y:S01]  /*10e90*/  BSSY B0, `(.L_x_37) ;  /* 0x000126a000007945 */ /* 0x000fe20003800000 */
[-C--:B0-----:R-:W-:Y:S01]  /*10ea0*/  IMAD R2, R39, R28.reuse, RZ ;  /* 0x0000001c27027224 */ /* 0x081fe200078e02ff */
[----:B------:R-:W-:Y:S01]  /*10eb0*/  SHF.L.U64.HI R36, R28, 0x3, R29 ;  /* 0x000000031c247819 */ /* 0x000fe2000001021d */
[----:B------:R-:W-:-:S04]  /*10ec0*/  IMAD.WIDE.U32 R26, R35, R28, R26 ;  /* 0x0000001c231a7225 */ /* 0x000fc800078e001a */
[----:B------:R-:W-:Y:S01]  /*10ed0*/  IMAD R2, R35, R29, R2 ;  /* 0x0000001d23027224 */ /* 0x000fe200078e0202 */
[----:B------:R-:W-:Y:S02]  /*10ee0*/  LEA R30, P2, R28, R26, 0x7 ;  /* 0x0000001a1c1e7211 */ /* 0x000fe400078438ff */
[----:B------:R-:W-:Y:S01]  /*10ef0*/  IADD3 R24, P1, R26, UR6, RZ ;  /* 0x000000061a187c10 */ /* 0x000fe2000ff3e0ff */
[----:B------:R-:W-:Y:S02]  /*10f00*/  IMAD.IADD R2, R27, 0x1, R2 ;  /* 0x000000011b027824 */ /* 0x000fe400078e0202 */
[----:B------:R-:W-:-:S03]  /*10f10*/  IMAD.SHL.U32 R27, R28, 0x8, RZ ;  /* 0x000000081c1b7824 */ /* 0x000fc600078e00ff */
[----:B------:R-:W-:Y:S02]  /*10f20*/  LEA.HI.X R31, R28, R2, R29, 0x7, P2 ;  /* 0x000000021c1f7211 */ /* 0x000fe400010f3c1d */
[--C-:B------:R-:W-:Y:S02]  /*10f30*/  IADD3 R26, P5, P6, R26, UR6, R27.reuse ;  /* 0x000000061a1a7c10 */ /* 0x100fe4000febe01b */
[----:B------:R-:W-:Y:S02]  /*10f40*/  IADD3 R28, P2, P3, R30, UR6, R27 ;  /* 0x000000061e1c7c10 */ /* 0x000fe4000fb5e01b */
[C---:B------:R-:W-:Y:S02]  /*10f50*/  IADD3.X R27, R2.reuse, UR7, R36, P5, P6 ;  /* 0x00000007021b7c10 */ /* 0x040fe4000afec424 */
[----:B------:R-:W-:Y:S02]  /*10f60*/  FSETP.NEU.AND P5, PT, RZ, UR21, PT ;  /* 0x00000015ff007c0b */ /* 0x000fe4000bfad000 */
[----:B------:R-:W-:-:S02]  /*10f70*/  IADD3.X R25, R2, UR7, RZ, P1, !PT ;  /* 0x0000000702197c10 */ /* 0x000fc40008ffe4ff */
[----:B------:R-:W-:Y:S02]  /*10f80*/  IADD3 R30, P1, R30, UR6, RZ ;  /* 0x000000061e1e7c10 */ /* 0x000fe4000ff3e0ff */
[C---:B------:R-:W-:Y:S02]  /*10f90*/  IADD3.X R29, R31.reuse, UR7, R36, P2, P3 ;  /* 0x000000071f1d7c10 */ /* 0x040fe400097e6424 */
[----:B------:R-:W-:-:S05]  /*10fa0*/  IADD3.X R31, R31, UR7, RZ, P1, !PT ;  /* 0x000000071f1f7c10 */ /* 0x000fca0008ffe4ff */
[----:B------:R-:W-:Y:S05]  /*10fb0*/  @!P5 BRA `(.L_x_38) ;  /* 0x000000d800f8d947 */ /* 0x000fea0003800000 */
[----:B------:R-:W-:Y:S01]  /*10fc0*/  ULDC.64 UR6, c[0x0][0x5b8] ;  /* 0x00016e0000067ab9 */ /* 0x000fe20000000a00 */
[----:B------:R-:W-:Y:S01]  /*10fd0*/  BSSY B1, `(.L_x_39) ;  /* 0x0000013000017945 */ /* 0x000fe20003800000 */
[----:B------:R-:W-:Y:S01]  /*10fe0*/  IMAD.U32 R2, RZ, RZ, UR6 ;  /* 0x00000006ff027e24 */ /* 0x000fe2000f8e00ff */
[----:B------:R-:W-:-:S03]  /*10ff0*/  UIMAD UR6, UR11, UR6, URZ ;  /* 0x000000060b0672a4 */ /* 0x000fc6000f8e023f */
[----:B------:R-:W-:Y:S01]  /*11000*/  IMAD.WIDE.U32 R32, R2, UR10, R32 ;  /* 0x0000000a02207c25 */ /* 0x000fe2000f8e0020 */
[----:B------:R-:W-:-:S03]  /*11010*/  UIMAD UR6, UR10, UR7, UR6 ;  /* 0x000000070a0672a4 */ /* 0x000fc6000f8e0206 */
[----:B------:R-:W-:Y:S01]  /*11020*/  IMAD.MOV.U32 R36, RZ, RZ, R32 ;  /* 0x000000ffff247224 */ /* 0x000fe200078e0020 */
[----:B------:R-:W-:Y:S02]  /*11030*/  ULDC.64 UR10, c[0x0][0x5a8] ;  /* 0x00016a00000a7ab9 */ /* 0x000fe40000000a00 */
[----:B------:R-:W-:Y:S01]  /*11040*/  VIADD R37, R33, UR6 ;  /* 0x0000000621257c36 */ /* 0x000fe20008000000 */
[----:B------:R-:W-:Y:S02]  /*11050*/  ULDC.64 UR6, c[0x0][0x5b0] ;  /* 0x00016c0000067ab9 */ /* 0x000fe40000000a00 */
[----:B------:R-:W-:Y:S02]  /*11060*/  IMAD R2, R39, UR6, RZ ;  /* 0x0000000627027c24 */ /* 0x000fe4000f8e02ff */
[----:B------:R-:W-:-:S04]  /*11070*/  IMAD.WIDE.U32 R32, R35, UR6, R36 ;  /* 0x0000000623207c25 */ /* 0x000fc8000f8e0024 */
[----:B------:R-:W-:Y:S01]  /*11080*/  IMAD R2, R35, UR7, R2 ;  /* 0x0000000723027c24 */ /* 0x000fe2000f8e0202 */
[----:B------:R-:W-:-:S04]  /*11090*/  IADD3 R32, P1, R32, UR10, RZ ;  /* 0x0000000a20207c10 */ /* 0x000fc8000ff3e0ff */
[--C-:B------:R-:W-:Y:S02]  /*110a0*/  IADD3.X R33, R33, UR11, R2.reuse, P1, !PT ;  /* 0x0000000b21217c10 */ /* 0x100fe40008ffe402 */
[----:B------:R-:W-:Y:S02]  /*110b0*/  ISETP.GE.AND P1, PT, R34, 0x1, PT ;  /* 0x000000012200780c */ /* 0x000fe40003f26270 */
[----:B------:R-:W-:Y:S02]  /*110c0*/  PRMT R2, RZ, 0x7610, R2 ;  /* 0x00007610ff027816 */ /* 0x000fe40000000002 */
[----:B------:R-:W-:-:S13]  /*110d0*/  ISETP.LT.OR P2, PT, R0, 0x1, !P1 ;  /* 0x000000010000780c */ /* 0x000fda0004f41670 */
[----:B------:R-:W-:Y:S05]  /*110e0*/  @P2 BRA `(.L_x_40) ;  /* 0x0000000000042947 */ /* 0x000fea0003800000 */
[----:B------:R0:W5:Y:S02]  /*110f0*/  LDG.E.U8 R2, desc[UR14][R32.64] ;  /* 0x0000000e20027981 */ /* 0x000164000c1e1100 */
.L_x_40:
[----:B------:R-:W-:Y:S05]  /*11100*/  BSYNC B1 ;  /* 0x0000000000017941 */ /* 0x000fea0003800000 */
.L_x_39:
[----:B-----5:R-:W-:Y:S01]  /*11110*/  LOP3.LUT R2, R2, 0xff, RZ, 0xc0, !PT ;  /* 0x000000ff02027812 */ /* 0x020fe200078ec0ff */
[----:B------:R-:W-:Y:S03]  /*11120*/  BSSY B1, `(.L_x_41) ;  /* 0x000000b000017945 */ /* 0x000fe60003800000 */
[----:B------:R-:W-:-:S05]  /*11130*/  F2FP.F16.E5M2.UNPACK_B R2, R2 ;  /* 0x00000002ff02723e */ /* 0x000fca00020004ff */
[----:B------:R-:W-:-:S05]  /*11140*/  HADD2.F32 R2, -RZ, R2.H0_H0 ;  /* 0x20000002ff027230 */ /* 0x000fca0000004100 */
[----:B------:R-:W-:-:S04]  /*11150*/  FMUL R2, R2, UR21 ;  /* 0x0000001502027c20 */ /* 0x000fc80008400000 */
[--C-:B------:R-:W-:Y:S01]  /*11160*/  FFMA R3, R3, UR20, R2.reuse ;  /* 0x0000001403037c23 */ /* 0x100fe20008000002 */
[----:B------:R-:W-:-:S04]  /*11170*/  PRMT R2, RZ, 0x7610, R2 ;  /* 0x00007610ff027816 */ /* 0x000fc80000000002 */
[----:B------:R-:W-:-:S05]  /*11180*/  F2FP.SATFINITE.E5M2.F32.PACK_AB_MERGE_C R3, RZ, R3, RZ ;  /* 0x00000003ff03723e */ /* 0x000fca00048060ff */
[----:B------:R2:W-:Y:S01]  /*11190*/  @!P2 STG.E.U8 desc[UR14][R24.64], R3 ;  /* 0x000000031800a986 */ /* 0x0005e2000c10110e */
[----:B------:R-:W-:-:S13]  /*111a0*/  ISETP.LT.OR P2, PT, R0, 0x2, !P1 ;  /* 0x000000020000780c */ /* 0x000fda0004f41670 */
[----:B--2---:R-:W-:Y:S05]  /*111b0*/  @P2 BRA `(.L_x_42) ;  /* 0x0000000000042947 */ /* 0x004fea0003800000 */
[----:B------:R2:W5:Y:S02]  /*111c0*/  LDG.E.U8 R2, desc[UR14][R32.64+0x1] ;  /* 0x0000010e20027981 */ /* 0x000564000c1e1100 */
.L_x_42:
[----:B------:R-:W-:Y:S05]  /*111d0*/  BSYNC B1 ;  /* 0x0000000000017941 */ /* 0x000fea0003800000 */
.L_x_41:
[----:B-----5:R-:W-:Y:S01]  /*111e0*/  LOP3.LUT R2, R2, 0xff, RZ, 0xc0, !PT ;  /* 0x000000ff02027812 */ /* 0x020fe200078ec0ff */
[----:B------:R-:W-:Y:S03]  /*111f0*/  BSSY B1, `(.L_x_43) ;  /* 0x0000013000017945 */ /* 0x000fe60003800000 */
[----:B------:R-:W-:-:S05]  /*11200*/  F2FP.F16.E5M2.UNPACK_B R2, R2 ;  /* 0x00000002ff02723e */ /* 0x000fca00020004ff */
[----:B------:R-:W-:-:S05]  /*11210*/  HADD2.F32 R2, -RZ, R2.H0_H0 ;  /* 0x20000002ff027230 */ /* 0x000fca0000004100 */
[----:B------:R-:W-:-:S04]  /*11220*/  FMUL R2, R2, UR21 ;  /* 0x0000001502027c20 */ /* 0x000fc80008400000 */
[----:B------:R-:W-:-:S05]  /*11230*/  FFMA R4, R4, UR20, R2 ;  /* 0x0000001404047c23 */ /* 0x000fca0008000002 */
[----:B------:R-:W-:-:S05]  /*11240*/  F2FP.SATFINITE.E5M2.F32.PACK_AB_MERGE_C R4, RZ, R4, RZ ;  /* 0x00000004ff04723e */ /* 0x000fca00048060ff */
[----:B------:R3:W-:Y:S01]  /*11250*/  @!P2 STG.E.U8 desc[UR14][R24.64+0x1], R4 ;  /* 0x000001041800a986 */ /* 0x0007e2000c10110e */
[----:B------:R-:W-:-:S05]  /*11260*/  IADD3 R2, P2, R35, 0x8, RZ ;  /* 0x0000000823027810 */ /* 0x000fca0007f5e0ff */
[----:B------:R-:W-:-:S04]  /*11270*/  IMAD.X R3, RZ, RZ, R39, P2 ;  /* 0x000000ffff037224 */ /* 0x000fc800010e0627 */
[----:B------:R-:W-:-:S04]  /*11280*/  IMAD R3, R3, UR6, RZ ;  /* 0x0000000603037c24 */ /* 0x000fc8000f8e02ff */
[C---:B---3--:R-:W-:Y:S02]  /*11290*/  IMAD R4, R2.reuse, UR7, R3 ;  /* 0x0000000702047c24 */ /* 0x048fe4000f8e0203 */
[----:B------:R-:W-:-:S03]  /*112a0*/  IMAD.WIDE.U32 R2, R2, UR6, R36 ;  /* 0x0000000602027c25 */ /* 0x000fc6000f8e0024 */
[----:B------:R-:W-:-:S04]  /*112b0*/  IADD3 R2, P2, R2, UR10, RZ ;  /* 0x0000000a02027c10 */ /* 0x000fc8000ff5e0ff */
[--C-:B------:R-:W-:Y:S02]  /*112c0*/  IADD3.X R3, R3, UR11, R4.reuse, P2, !PT ;  /* 0x0000000b03037c10 */ /* 0x100fe400097fe404 */
[----:B------:R-:W-:Y:S02]  /*112d0*/  ISETP.GE.AND P2, PT, R34, 0x9, PT ;  /* 0x000000092200780c */ /* 0x000fe40003f46270 */
[----:B------:R-:W-:Y:S02]  /*112e0*/  PRMT R4, RZ, 0x7610, R4 ;  /* 0x00007610ff047816 */ /* 0x000fe40000000004 */
[----:B------:R-:W-:-:S13]  /*112f0*/  ISETP.LT.OR P3, PT, R0, 0x1, !P2 ;  /* 0x000000010000780c */ /* 0x000fda0005761670 */
[----:B------:R-:W-:Y:S05]  /*11300*/  @P3 BRA `(.L_x_44) ;  /* 0x0000000000043947 */ /* 0x000fea0003800000 */
[----:B------:R3:W5:Y:S02]  /*11310*/  LDG.E.U8 R4, desc[UR14][R2.64] ;  /* 0x0000000e02047981 */ /* 0x000764000c1e1100 */
.L_x_44:
[----:B------:R-:W-:Y:S05]  /*11320*/  BSYNC B1 ;  /* 0x0000000000017941 */ /* 0x000fea0003800000 */
.L_x_43:
        /* <DEDUP_REMOVED lines=10> */
[----:B----4-:R-:W-:Y:S05]  /*113d0*/  @P3 BRA `(.L_x_46) ;  /* 0x0000000000043947 */ /* 0x010fea0003800000 */
[----:B------:R4:W5:Y:S02]  /*113e0*/  LDG.E.U8 R4, desc[UR14][R2.64+0x1] ;  /* 0x0000010e02047981 */ /* 0x000964000c1e1100 */
.L_x_46:
[----:B------:R-:W-:Y:S05]  /*113f0*/  BSYNC B1 ;  /* 0x0000000000017941 */ /* 0x000fea0003800000 */
.L_x_45:
[----:B-----5:R-:W-:Y:S01]  /*11400*/  LOP3.LUT R4, R4, 0xff, RZ, 0xc0, !PT ;  /* 0x000000ff04047812 */ /* 0x020fe200078ec0ff */
[----:B------:R-:W-:Y:S01]  /*11410*/  BSSY B1, `(.L_x_47) ;  /* 0x000000b000017945 */ /* 0x000fe20003800000 */
[----:B------:R-:W-:Y:S02]  /*11420*/  ISETP.LT.OR P5, PT, R0, 0x9, !P1 ;  /* 0x000000090000780c */ /* 0x000fe40004fa1670 */
[----:B------:R-:W-:-:S05]  /*11430*/  F2FP.F16.E5M2.UNPACK_B R4, R4 ;  /* 0x00000004ff04723e */ /* 0x000fca00020004ff */
[----:B------:R-:W-:-:S05]  /*11440*/  HADD2.F32 R4, -RZ, R4.H0_H0 ;  /* 0x20000004ff047230 */ /* 0x000fca0000004100 */
[----:B------:R-:W-:-:S04]  /*11450*/  FMUL R4, R4, UR21 ;  /* 0x0000001504047c20 */ /* 0x000fc80008400000 */
[--C-:B------:R-:W-:Y:S01]  /*11460*/  FFMA R6, R6, UR20, R4.reuse ;  /* 0x0000001406067c23 */ /* 0x100fe20008000004 */
[----:B------:R-:W-:-:S04]  /*11470*/  PRMT R4, RZ, 0x7610, R4 ;  /* 0x00007610ff047816 */ /* 0x000fc80000000004 */
[----:B------:R-:W-:-:S05]  /*11480*/  F2FP.SATFINITE.E5M2.F32.PACK_AB_MERGE_C R6, RZ, R6, RZ ;  /* 0x00000006ff06723e */ /* 0x000fca00048060ff */
[----:B------:R0:W-:Y:S01]  /*11490*/  @!P3 STG.E.U8 desc[UR14][R26.64+0x1], R6 ;  /* 0x000001061a00b986 */ /* 0x0001e2000c10110e */
[----:B------:R-:W-:Y:S05]  /*114a0*/  @P5 BRA `(.L_x_48) ;  /* 0x0000000000045947 */ /* 0x000fea0003800000 */
[----:B------:R0:W5:Y:S02]  /*114b0*/  LDG.E.U8 R4, desc[UR14][R32.64+0x8] ;  /* 0x0000080e20047981 */ /* 0x000164000c1e1100 */
.L_x_48:
[----:B------:R-:W-:Y:S05]  /*114c0*/  BSYNC B1 ;  /* 0x0000000000017941 */ /* 0x000fea0003800000 */
.L_x_47:
        /* <DEDUP_REMOVED lines=12> */
.L_x_50:
[----:B------:R-:W-:Y:S05]  /*11590*/  BSYNC B1 ;  /* 0x0000000000017941 */ /* 0x000fea0003800000 */
.L_x_49:
        /* <DEDUP_REMOVED lines=12> */
.L_x_52:
[----:B------:R-:W-:Y:S05]  /*11660*/  BSYNC B1 ;  /* 0x0000000000017941 */ /* 0x000fea0003800000 */
.L_x_51:
        /* <DEDUP_REMOVED lines=12> */
.L_x_54:
[----:B------:R-:W-:Y:S05]  /*11730*/  BSYNC B1 ;  /* 0x0000000000017941 */ /* 0x000fea0003800000 */
.L_x_53:
        /* <DEDUP_REMOVED lines=12> */
.L_x_56:
[----:B------:R-:W-:Y:S05]  /*11800*/  BSYNC B1 ;  /* 0x0000000000017941 */ /* 0x000fea0003800000 */
.L_x_55:
        /* <DEDUP_REMOVED lines=12> */
.L_x_58:
[----:B------:R-:W-:Y:S05]  /*118d0*/  BSYNC B1 ;  /* 0x0000000000017941 */ /* 0x000fea0003800000 */
.L_x_57:
        /* <DEDUP_REMOVED lines=12> */
.L_x_60:
[----:B------:R-:W-:Y:S05]  /*119a0*/  BSYNC B1 ;  /* 0x0000000000017941 */ /* 0x000fea0003800000 */
.L_x_59:
        /* <DEDUP_REMOVED lines=12> */
.L_x_62:
[----:B------:R-:W-:Y:S05]  /*11a70*/  BSYNC B1 ;  /* 0x0000000000017941 */ /* 0x000fea0003800000 */
.L_x_61:
        /* <DEDUP_REMOVED lines=12> */
.L_x_64:
[----:B------:R-:W-:Y:S05]  /*11b40*/  BSYNC B1 ;  /* 0x0000000000017941 */ /* 0x000fea0003800000 */
.L_x_63:
        /* <DEDUP_REMOVED lines=12> */
.L_x_66:
[----:B------:R-:W-:Y:S05]  /*11c10*/  BSYNC B1 ;  /* 0x0000000000017941 */ /* 0x000fea0003800000 */
.L_x_65:
        /* <DEDUP_REMOVED lines=12> */
.L_x_68:
[----:B------:R-:W-:Y:S05]  /*11ce0*/  BSYNC B1 ;  /* 0x0000000000017941 */ /* 0x000fea0003800000 */
.L_x_67:
        /* <DEDUP_REMOVED lines=12> */
.L_x_70:
[----:B------:R-:W-:Y:S05]  /*11db0*/  BSYNC B1 ;  /* 0x0000000000017941 */ /* 0x000fea0003800000 */
.L_x_69:
        /* <DEDUP_REMOVED lines=12> */
.L_x_72:
[----:B------:R-:W-:Y:S05]  /*11e80*/  BSYNC B1 ;  /* 0x0000000000017941 */ /* 0x000fea0003800000 */
.L_x_71:
        /* <DEDUP_REMOVED lines=12> */
.L_x_74:
[----:B------:R-:W-:Y:S05]  /*11f50*/  BSYNC B1 ;  /* 0x0000000000017941 */ /* 0x000fea0003800000 */
.L_x_73:
        /* <DEDUP_REMOVED lines=12> */
.L_x_76:
[----:B------:R-:W-:Y:S05]  /*12020*/  BSYNC B1 ;  /* 0x0000000000017941 */ /* 0x000fea0003800000 */
.L_x_75:
        /* <DEDUP_REMOVED lines=12> */
.L_x_78:
[----:B------:R-:W-:Y:S05]  /*120f0*/  BSYNC B1 ;  /* 0x0000000000017941 */ /* 0x000fea0003800000 */
.L_x_77:
        /* <DEDUP_REMOVED lines=12> */
.L_x_80:
[----:B------:R-:W-:Y:S05]  /*121c0*/  BSYNC B1 ;  /* 0x0000000000017941 */ /* 0x000fea0003800000 */
.L_x_79:
        /* <DEDUP_REMOVED lines=12> */
.L_x_82:
[----:B------:R-:W-:Y:S05]  /*12290*/  BSYNC B1 ;  /* 0x0000000000017941 */ /* 0x000fea0003800000 */
.L_x_81:
        /* <DEDUP_REMOVED lines=12> */
.L_x_84:
[----:B------:R-:W-:Y:S05]  /*12360*/  BSYNC B1 ;  /* 0x0000000000017941 */ /* 0x000fea0003800000 */
.L_x_83:
        /* <DEDUP_REMOVED lines=12> */
.L_x_86:
[----:B------:R-:W-:Y:S05]  /*12430*/  BSYNC B1 ;  /* 0x0000000000017941 */ /* 0x000fea0003800000 */
.L_x_85:
        /* <DEDUP_REMOVED lines=12> */
.L_x_88:
[----:B------:R-:W-:Y:S05]  /*12500*/  BSYNC B1 ;  /* 0x0000000000017941 */ /* 0x000fea0003800000 */
.L_x_87:
        /* <DEDUP_REMOVED lines=12> */
.L_x_90:
[----:B------:R-:W-:Y:S05]  /*125d0*/  BSYNC B1 ;  /* 0x0000000000017941 */ /* 0x000fea0003800000 */
.L_x_89:
        /* <DEDUP_REMOVED lines=12> */
.L_x_92:
[----:B------:R-:W-:Y:S05]  /*126a0*/  BSYNC B1 ;  /* 0x0000000000017941 */ /* 0x000fea0003800000 */
.L_x_91:
        /* <DEDUP_REMOVED lines=12> */
.L_x_94:
[----:B------:R-:W-:Y:S05]  /*12770*/  BSYNC B1 ;  /* 0x0000000000017941 */ /* 0x000fea0003800000 */
.L_x_93:
        /* <DEDUP_REMOVED lines=12> */
.L_x_96:
[----:B------:R-:W-:Y:S05]  /*12840*/  BSYNC B1 ;  /* 0x0000000000017941 */ /* 0x000fea0003800000 */
.L_x_95:
        /* <DEDUP_REMOVED lines=12> */
.L_x_98:
[----:B------:R-:W-:Y:S05]  /*12910*/  BSYNC B1 ;  /* 0x0000000000017941 */ /* 0x000fea0003800000 */
.L_x_97:
        /* <DEDUP_REMOVED lines=12> */
.L_x_100:
[----:B------:R-:W-:Y:S05]  /*129e0*/  BSYNC B1 ;  /* 0x0000000000017941 */ /* 0x000fea0003800000 */
.L_x_99:
        /* <DEDUP_REMOVED lines=12> */
.L_x_102:
[----:B------:R-:W-:Y:S05]  /*12ab0*/  BSYNC B1 ;  /* 0x0000000000017941 */ /* 0x000fea0003800000 */
.L_x_101:
        /* <DEDUP_REMOVED lines=12> */
.L_x_104:
[----:B------:R-:W-:Y:S05]  /*12b80*/  BSYNC B1 ;  /* 0x0000000000017941 */ /* 0x000fea0003800000 */
.L_x_103:
        /* <DEDUP_REMOVED lines=12> */
.L_x_106:
[----:B------:R-:W-:Y:S05]  /*12c50*/  BSYNC B1 ;  /* 0x0000000000017941 */ /* 0x000fea0003800000 */
.L_x_105:
        /* <DEDUP_REMOVED lines=12> */
.L_x_108:
[----:B------:R-:W-:Y:S05]  /*12d20*/  BSYNC B1 ;  /* 0x0000000000017941 */ /* 0x000fea0003800000 */
.L_x_107:
        /* <DEDUP_REMOVED lines=12> */
.L_x_110:
[----:B------:R-:W-:Y:S05]  /*12df0*/  BSYNC B1 ;  /* 0x0000000000017941 */ /* 0x000fea0003800000 */
.L_x_109:
        /* <DEDUP_REMOVED lines=12> */
.L_x_112:
[----:B------:R-:W-:Y:S05]  /*12ec0*/  BSYNC B1 ;  /* 0x0000000000017941 */ /* 0x000fea0003800000 */
.L_x_111:
        /* <DEDUP_REMOVED lines=12> */
.L_x_114:
[----:B------:R-:W-:Y:S05]  /*12f90*/  BSYNC B1 ;  /* 0x0000000000017941 */ /* 0x000fea0003800000 */
.L_x_113:
        /* <DEDUP_REMOVED lines=12> */
.L_x_116:
[----:B------:R-:W-:Y:S05]  /*13060*/  BSYNC B1 ;  /* 0x0000000000017941 */ /* 0x000fea0003800000 */
.L_x_115:
        /* <DEDUP_REMOVED lines=12> */
.L_x_118:
[----:B------:R-:W-:Y:S05]  /*13130*/  BSYNC B1 ;  /* 0x0000000000017941 */ /* 0x000fea0003800000 */
.L_x_117:
        /* <DEDUP_REMOVED lines=12> */
.L_x_120:
[----:B------:R-:W-:Y:S05]  /*13200*/  BSYNC B1 ;  /* 0x0000000000017941 */ /* 0x000fea0003800000 */
.L_x_119:
        /* <DEDUP_REMOVED lines=12> */
.L_x_122:
[----:B------:R-:W-:Y:S05]  /*132d0*/  BSYNC B1 ;  /* 0x0000000000017941 */ /* 0x000fea0003800000 */
.L_x_121:
[----:B-----5:R-:W-:Y:S01]  /*132e0*/  LOP3.LUT R4, R4, 0xff, RZ, 0xc0, !PT ;  /* 0x000000ff04047812 */ /* 0x020fe200078ec0ff */
[----:B------:R-:W-:Y:S01]  /*132f0*/  BSSY B1, `(.L_x_123) ;  /* 0x000000b000017945 */ /* 0x000fe20003800000 */
[----:B------:R-:W-:Y:S02]  /*13300*/  ISETP.LT.OR P5, PT, R0, 0x51, !P2 ;  /* 0x000000510000780c */ /* 0x000fe400057a1670 */
[----:B------:R-:W-:-:S05]  /*13310*/  F2FP.F16.E5M2.UNPACK_B R4, R4 ;  /* 0x00000004ff04723e */ /* 0x000fca00020004ff */
[----:B------:R-:W-:-:S05]  /*13320*/  HADD2.F32 R4, -RZ, R4.H0_H0 ;  /* 0x20000004ff047230 */ /* 0x000fca0000004100 */
[----:B------:R-:W-:-:S04]  /*13330*/  FMUL R4, R4, UR21 ;  /* 0x0000001504047c20 */ /* 0x000fc80008400000 */
[----:B------:R-:W-:-:S05]  /*13340*/  FFMA R4, R172, UR20, R4 ;  /* 0x00000014ac047c23 */ /* 0x000fca0008000004 */
[----:B------:R-:W-:Y:S02]  /*13350*/  F2FP.SATFINITE.E5M2.F32.PACK_AB_MERGE_C R5, RZ, R4, RZ ;  /* 0x00000004ff05723e */ /* 0x000fe400048060ff */
[----:B------:R-:W-:-:S03]  /*13360*/  PRMT R4, RZ, 0x7610, R4 ;  /* 0x00007610ff047816 */ /* 0x000fc60000000004 */
[----:B------:R0:W-:Y:S01]  /*13370*/  @!P3 STG.E.U8 desc[UR14][R24.64+0x51], R5 ;  /* 0x000051051800b986 */ /* 0x0001e2000c10110e */
[----:B------:R-:W-:Y:S05]  /*13380*/  @P5 BRA `(.L_x_124) ;  /* 0x0000000000045947 */ /* 0x000fea0003800000 */
[----:B------:R0:W5:Y:S02]  /*13390*/  LDG.E.U8 R4, desc[UR14][R2.64+0x50] ;  /* 0x0000500e02047981 */ /* 0x000164000c1e1100 */
.L_x_124:
[----:B------:R-:W-:Y:S05]  /*133a0*/  BSYNC B1 ;  /* 0x0000000000017941 */ /* 0x000fea0003800000 */
.L_x_123:
[----:B-----5:R-:W-:Y:S01]  /*133b0*/  LOP3.LUT R4, R4, 0xff, RZ, 0xc0, !PT ;  /* 0x000000ff04047812 */ /* 0x020fe200078ec0ff */
[----:B------:R-:W-:Y:S01]  /*133c0*/  BSSY B1, `(.L_x_125) ;  /* 0x000000b000017945 */ /* 0x000fe20003800000 */
[----:B------:R-:W-:Y:S02]  /*133d0*/  ISETP.LT.OR P3, PT, R0, 0x52, !P2 ;  /* 0x000000520000780c */ /* 0x000fe40005761670 */
[----:B------:R-:W-:-:S05]  /*133e0*/  F2FP.F16.E5M2.UNPACK_B R4, R4 ;  /* 0x00000004ff04723e */ /* 0x000fca00020004ff */
[----:B------:R-:W-:-:S05]  /*133f0*/  HADD2.F32 R4, -RZ, R4.H0_H0 ;  /* 0x20000004ff047230 */ /* 0x000fca0000004100 */
[----:B------:R-:W-:-:S04]  /*13400*/  FMUL R4, R4, UR21 ;  /* 0x0000001504047c20 */ /* 0x000fc80008400000 */
[----:B------:R-:W-:-:S05]  /*13410*/  FFMA R4, R173, UR20, R4 ;  /* 0x00000014ad047c23 */ /* 0x000fca0008000004 */
[----:B0-----:R-:W-:Y:S02]  /*13420*/  F2FP.SATFINITE.E5M2.F32.PACK_AB_MERGE_C R5, RZ, R4, RZ ;  /* 0x00000004ff05723e */ /* 0x001fe400048060ff */
[----:B------:R-:W-:-:S03]  /*13430*/  PRMT R4, RZ, 0x7610, R4 ;  /* 0x00007610ff047816 */ /* 0x000fc60000000004 */
[----:B------:R0:W-:Y:S01]  /*13440*/  @!P5 STG.E.U8 desc[UR14][R26.64+0x50], R5 ;  /* 0x000050051a00d986 */ /* 0x0001e2000c10110e */
[----:B------:R-:W-:Y:S05]  /*13450*/  @P3 BRA `(.L_x_126) ;  /* 0x0000000000043947 */ /* 0x000fea0003800000 */
[----:B------:R0:W5:Y:S02]  /*13460*/  LDG.E.U8 R4, desc[UR14][R2.64+0x51] ;  /* 0x0000510e02047981 */ /* 0x000164000c1e1100 */
.L_x_126:
[----:B------:R-:W-:Y:S05]  /*13470*/  BSYNC B1 ;  /* 0x0000000000017941 */ /* 0x000fea0003800000 */
.L_x_125:
        /* <DEDUP_REMOVED lines=12> */
.L_x_128:
[----:B------:R-:W-:Y:S05]  /*13540*/  BSYNC B1 ;  /* 0x0000000000017941 */ /* 0x000fea0003800000 */
.L_x_127:
        /* <DEDUP_REMOVED lines=12> */
.L_x_130:
[----:B------:R-:W-:Y:S05]  /*13610*/  BSYNC B1 ;  /* 0x0000000000017941 */ /* 0x000fea0003800000 */
.L_x_129:
[----:B-----5:R-:W-:Y:S01]  /*13620*/  LOP3.LUT R4, R4, 0xff, RZ, 0xc0, !PT ;  /* 0x000000ff04047812 */ /* 0x020fe200078ec0ff */
[----:B------:R-:W-:Y:S01]  /*13630*/  BSSY B1, `(.L_x_131) ;  /* 0x000000b000017945 */ /* 0x000fe20003800000 */
[----:B------:R-:W-:Y:S02]  /*13640*/  ISETP.LT.OR P5, PT, R0, 0x59, !P2 ;  /* 0x000000590000780c */ /* 0x000fe400057a1670 */
[----:B------:R-:W-:-:S05]  /*13650*/  F2FP.F16.E5M2.UNPACK_B R4, R4 ;  /* 0x00000004ff04723e */ /* 0x000fca00020004ff */
[----:B------:R-:W-:-:S05]  /*13660*/  HADD2.F32 R4, -RZ, R4.H0_H0 ;  /* 0x20000004ff047230 */ /* 0x000fca0000004100 */
[----:B0-----:R-:W-:Y:S01]  /*13670*/  FMUL R5, R4, UR21 ;  /* 0x0000001504057c20 */ /* 0x001fe20008400000 */
[----:B------:R-:W-:-:S03]  /*13680*/  PRMT R4, RZ, 0x7610, R4 ;  /* 0x00007610ff047816 */ /* 0x000fc60000000004 */
[----:B------:R-:W-:-:S05]  /*13690*/  FFMA R5, R176, UR20, R5 ;  /* 0x00000014b0057c23 */ /* 0x000fca0008000005 */
[----:B------:R-:W-:-:S05]  /*136a0*/  F2FP.SATFINITE.E5M2.F32.PACK_AB_MERGE_C R5, RZ, R5, RZ ;  /* 0x00000005ff05723e */ /* 0x000fca00048060ff */
[----:B------:R0:W-:Y:S01]  /*136b0*/  @!P3 STG.E.U8 desc[UR14][R24.64+0x59], R5 ;  /* 0x000059051800b986 */ /* 0x0001e2000c10110e */
[----:B------:R-:W-:Y:S05]  /*136c0*/  @P5 BRA `(.L_x_132) ;  /* 0x0000000000045947 */ /* 0x000fea0003800000 */
[----:B------:R0:W5:Y:S02]  /*136d0*/  LDG.E.U8 R4, desc[UR14][R2.64+0x58] ;  /* 0x0000580e02047981 */ /* 0x000164000c1e1100 */
.L_x_132:
[----:B------:R-:W-:Y:S05]  /*136e0*/  BSYNC B1 ;  /* 0x0000000000017941 */ /* 0x000fea0003800000 */
.L_x_131:
        /* <DEDUP_REMOVED lines=12> */
.L_x_134:
[----:B------:R-:W-:Y:S05]  /*137b0*/  BSYNC B1 ;  /* 0x0000000000017941 */ /* 0x000fea0003800000 */
.L_x_133:
        /* <DEDUP_REMOVED lines=12> */
.L_x_136:
[----:B------:R-:W-:Y:S05]  /*13880*/  BSYNC B1 ;  /* 0x0000000000017941 */ /* 0x000fea0003800000 */
.L_x_135:
        /* <DEDUP_REMOVED lines=12> */
.L_x_138:
[----:B------:R-:W-:Y:S05]  /*13950*/  BSYNC B1 ;  /* 0x0000000000017941 */ /* 0x000fea0003800000 */
.L_x_137:
        /* <DEDUP_REMOVED lines=12> */
.L_x_140:
[----:B------:R-:W-:Y:S05]  /*13a20*/  BSYNC B1 ;  /* 0x0000000000017941 */ /* 0x000fea0003800000 */
.L_x_139:
        /* <DEDUP_REMOVED lines=12> */
.L_x_142:
[----:B------:R-:W-:Y:S05]  /*13af0*/  BSYNC B1 ;  /* 0x0000000000017941 */ /* 0x000fea0003800000 */
.L_x_141:
        /* <DEDUP_REMOVED lines=12> */
.L_x_144:
[----:B------:R-:W-:Y:S05]  /*13bc0*/  BSYNC B1 ;  /* 0x0000000000017941 */ /* 0x000fea0003800000 */
.L_x_143:
        /* <DEDUP_REMOVED lines=12> */
.L_x_146:
[----:B------:R-:W-:Y:S05]  /*13c90*/  BSYNC B1 ;  /* 0x0000000000017941 */ /* 0x000fea0003800000 */
.L_x_145:
        /* <DEDUP_REMOVED lines=12> */
.L_x_148:
[----:B------:R-:W-:Y:S05]  /*13d60*/  BSYNC B1 ;  /* 0x0000000000017941 */ /* 0x000fea0003800000 */
.L_x_147:
        /* <DEDUP_REMOVED lines=12> */
.L_x_150:
[----:B------:R-:W-:Y:S05]  /*13e30*/  BSYNC B1 ;  /* 0x0000000000017941 */ /* 0x000fea0003800000 */
.L_x_149:
        /* <DEDUP_REMOVED lines=12> */
.L_x_152:
[----:B------:R-:W-:Y:S05]  /*13f00*/  BSYNC B1 ;  /* 0x0000000000017941 */ /* 0x000fea0003800000 */
.L_x_151:
        /* <DEDUP_REMOVED lines=12> */
.L_x_154:
[----:B------:R-:W-:Y:S05]  /*13fd0*/  BSYNC B1 ;  /* 0x0000000000017941 */ /* 0x000fea0003800000 */
.L_x_153:
        /* <DEDUP_REMOVED lines=12> */
.L_x_156:
[----:B------:R-:W-:Y:S05]  /*140a0*/  BSYNC B1 ;  /* 0x0000000000017941 */ /* 0x000fea0003800000 */
.L_x_155:
        /* <DEDUP_REMOVED lines=12> */
.L_x_158:
[----:B------:R-:W-:Y:S05]  /*14170*/  BSYNC B1 ;  /* 0x0000000000017941 */ /* 0x000fea0003800000 */
.L_x_157:
        /* <DEDUP_REMOVED lines=12> */
.L_x_160:
[----:B------:R-:W-:Y:S05]  /*14240*/  BSYNC B1 ;  /* 0x0000000000017941 */ /* 0x000fea0003800000 */
.L_x_159:
        /* <DEDUP_REMOVED lines=12> */
.L_x_162:
[----:B------:R-:W-:Y:S05]  /*14310*/  BSYNC B1 ;  /* 0x0000000000017941 */ /* 0x000fea0003800000 */
.L_x_161:
        /* <DEDUP_REMOVED lines=12> */
.L_x_164:
[----:B------:R-:W-:Y:S05]  /*143e0*/  BSYNC B1 ;  /* 0x0000000000017941 */ /* 0x000fea0003800000 */
.L_x_163:
        /* <DEDUP_REMOVED lines=12> */
.L_x_166:
[----:B------:R-:W-:Y:S05]  /*144b0*/  BSYNC B1 ;  /* 0x0000000000017941 */ /* 0x000fea0003800000 */
.L_x_165:
        /* <DEDUP_REMOVED lines=12> */
.L_x_168:
[----:B------:R-:W-:Y:S05]  /*14580*/  BSYNC B1 ;  /* 0x0000000000017941 */ /* 0x000fea0003800000 */
.L_x_167:
        /* <DEDUP_REMOVED lines=12> */
.L_x_170:
[----:B------:R-:W-:Y:S05]  /*14650*/  BSYNC B1 ;  /* 0x0000000000017941 */ /* 0x000fea0003800000 */
.L_x_169:
        /* <DEDUP_REMOVED lines=12> */
.L_x_172:
[----:B------:R-:W-:Y:S05]  /*14720*/  BSYNC B1 ;  /* 0x0000000000017941 */ /* 0x000fea0003800000 */
.L_x_171:
        /* <DEDUP_REMOVED lines=12> */
.L_x_174:
[----:B------:R-:W-:Y:S05]  /*147f0*/  BSYNC B1 ;  /* 0x0000000000017941 */ /* 0x000fea0003800000 */
.L_x_173:
        /* <DEDUP_REMOVED lines=12> */
.L_x_176:
[----:B------:R-:W-:Y:S05]  /*148c0*/  BSYNC B1 ;  /* 0x0000000000017941 */ /* 0x000fea0003800000 */
.L_x_175:
        /* <DEDUP_REMOVED lines=12> */
.L_x_178:
[----:B------:R-:W-:Y:S05]  /*14990*/  BSYNC B1 ;  /* 0x0000000000017941 */ /* 0x000fea0003800000 */
.L_x_177:
        /* <DEDUP_REMOVED lines=12> */
.L_x_180:
[----:B------:R-:W-:Y:S05]  /*14a60*/  BSYNC B1 ;  /* 0x0000000000017941 */ /* 0x000fea0003800000 */
.L_x_179:
        /* <DEDUP_REMOVED lines=12> */
.L_x_182:
[----:B------:R-:W-:Y:S05]  /*14b30*/  BSYNC B1 ;  /* 0x0000000000017941 */ /* 0x000fea0003800000 */
.L_x_181:
        /* <DEDUP_REMOVED lines=12> */
.L_x_184:
[----:B------:R-:W-:Y:S05]  /*14c00*/  BSYNC B1 ;  /* 0x0000000000017941 */ /* 0x000fea0003800000 */
.L_x_183:
        /* <DEDUP_REMOVED lines=12> */
.L_x_186:
[----:B------:R-:W-:Y:S05]  /*14cd0*/  BSYNC B1 ;  /* 0x0000000000017941 */ /* 0x000fea0003800000 */
.L_x_185:
        /* <DEDUP_REMOVED lines=12> */
.L_x_188:
[----:B------:R-:W-:Y:S05]  /*14da0*/  BSYNC B1 ;  /* 0x0000000000017941 */ /* 0x000fea0003800000 */
.L_x_187:
        /* <DEDUP_REMOVED lines=12> */
.L_x_190:
[----:B------:R-:W-:Y:S05]  /*14e70*/  BSYNC B1 ;  /* 0x0000000000017941 */ /* 0x000fea0003800000 */
.L_x_189:
        /* <DEDUP_REMOVED lines=12> */
.L_x_192:
[----:B------:R-:W-:Y:S05]  /*14f40*/  BSYNC B1 ;  /* 0x0000000000017941 */ /* 0x000fea0003800000 */
.L_x_191:
        /* <DEDUP_REMOVED lines=12> */
.L_x_194:
[----:B------:R-:W-:Y:S05]  /*15010*/  BSYNC B1 ;  /* 0x0000000000017941 */ /* 0x000fea0003800000 */
.L_x_193:
        /* <DEDUP_REMOVED lines=12> */
.L_x_196:
[----:B------:R-:W-:Y:S05]  /*150e0*/  BSYNC B1 ;  /* 0x0000000000017941 */ /* 0x000fea0003800000 */
.L_x_195:
        /* <DEDUP_REMOVED lines=12> */
.L_x_198:
[----:B------:R-:W-:Y:S05]  /*151b0*/  BSYNC B1 ;  /* 0x0000000000017941 */ /* 0x000fea0003800000 */
.L_x_197:
        /* <DEDUP_REMOVED lines=12> */
.L_x_200:
[----:B------:R-:W-:Y:S05]  /*15280*/  BSYNC B1 ;  /* 0x0000000000017941 */ /* 0x000fea0003800000 */
.L_x_199:
        /* <DEDUP_REMOVED lines=12> */
.L_x_202:
[----:B------:R-:W-:Y:S05]  /*15350*/  BSYNC B1 ;  /* 0x0000000000017941 */ /* 0x000fea0003800000 */
.L_x_201:
        /* <DEDUP_REMOVED lines=12> */
.L_x_204:
[----:B------:R-:W-:Y:S05]  /*15420*/  BSYNC B1 ;  /* 0x0000000000017941 */ /* 0x000fea0003800000 */
.L_x_203:
        /* <DEDUP_REMOVED lines=12> */
.L_x_206:
[----:B------:R-:W-:Y:S05]  /*154f0*/  BSYNC B1 ;  /* 0x0000000000017941 */ /* 0x000fea0003800000 */
.L_x_205:
        /* <DEDUP_REMOVED lines=12> */
.L_x_208:
[----:B------:R-:W-:Y:S05]  /*155c0*/  BSYNC B1 ;  /* 0x0000000000017941 */ /* 0x000fea0003800000 */
.L_x_207:
        /* <DEDUP_REMOVED lines=12> */
.L_x_210:
[----:B------:R-:W-:Y:S05]  /*15690*/  BSYNC B1 ;  /* 0x0000000000017941 */ /* 0x000fea0003800000 */
.L_x_209:
        /* <DEDUP_REMOVED lines=12> */
.L_x_212:
[----:B------:R-:W-:Y:S05]  /*15760*/  BSYNC B1 ;  /* 0x0000000000017941 */ /* 0x000fea0003800000 */
.L_x_211:
        /* <DEDUP_REMOVED lines=12> */
.L_x_214:
[----:B------:R-:W-:Y:S05]  /*15830*/  BSYNC B1 ;  /* 0x0000000000017941 */ /* 0x000fea0003800000 */
.L_x_213:
        /* <DEDUP_REMOVED lines=12> */
.L_x_216:
[----:B------:R-:W-:Y:S05]  /*15900*/  BSYNC B1 ;  /* 0x0000000000017941 */ /* 0x000fea0003800000 */
.L_x_215:
        /* <DEDUP_REMOVED lines=12> */
.L_x_218:
[----:B------:R-:W-:Y:S05]  /*159d0*/  BSYNC B1 ;  /* 0x0000000000017941 */ /* 0x000fea0003800000 */
.L_x_217:
        /* <DEDUP_REMOVED lines=12> */
.L_x_220:
[----:B------:R-:W-:Y:S05]  /*15aa0*/  BSYNC B1 ;  /* 0x0000000000017941 */ /* 0x000fea0003800000 */
.L_x_219:
        /* <DEDUP_REMOVED lines=12> */
.L_x_222:
[----:B------:R-:W-:Y:S05]  /*15b70*/  BSYNC B1 ;  /* 0x0000000000017941 */ /* 0x000fea0003800000 */
.L_x_221:
        /* <DEDUP_REMOVED lines=12> */
.L_x_224:
[----:B------:R-:W-:Y:S05]  /*15c40*/  BSYNC B1 ;  /* 0x0000000000017941 */ /* 0x000fea0003800000 */
.L_x_223:
        /* <DEDUP_REMOVED lines=12> */
.L_x_226:
[----:B------:R-:W-:Y:S05]  /*15d10*/  BSYNC B1 ;  /* 0x0000000000017941 */ /* 0x000fea0003800000 */
.L_x_225:
        /* <DEDUP_REMOVED lines=12> */
.L_x_228:
[----:B------:R-:W-:Y:S05]  /*15de0*/  BSYNC B1 ;  /* 0x0000000000017941 */ /* 0x000fea0003800000 */
.L_x_227:
        /* <DEDUP_REMOVED lines=12> */
.L_x_230:
[----:B------:R-:W-:Y:S05]  /*15eb0*/  BSYNC B1 ;  /* 0x0000000000017941 */ /* 0x000fea0003800000 */
.L_x_229:
        /* <DEDUP_REMOVED lines=12> */
.L_x_232:
[----:B------:R-:W-:Y:S05]  /*15f80*/  BSYNC B1 ;  /* 0x0000000000017941 */ /* 0x000fea0003800000 */
.L_x_231:
        /* <DEDUP_REMOVED lines=12> */
.L_x_234:
[----:B------:R-:W-:Y:S05]  /*16050*/  BSYNC B1 ;  /* 0x0000000000017941 */ /* 0x000fea0003800000 */
.L_x_233:
        /* <DEDUP_REMOVED lines=12> */
.L_x_236:
[----:B------:R-:W-:Y:S05]  /*16120*/  BSYNC B1 ;  /* 0x0000000000017941 */ /* 0x000fea0003800000 */
.L_x_235:
        /* <DEDUP_REMOVED lines=12> */
.L_x_238:
[----:B------:R-:W-:Y:S05]  /*161f0*/  BSYNC B1 ;  /* 0x0000000000017941 */ /* 0x000fea0003800000 */
.L_x_237:
        /* <DEDUP_REMOVED lines=12> */
.L_x_240:
[----:B------:R-:W-:Y:S05]  /*162c0*/  BSYNC B1 ;  /* 0x0000000000017941 */ /* 0x000fea0003800000 */
.L_x_239:
        /* <DEDUP_REMOVED lines=12> */
.L_x_242:
[----:B------:R-:W-:Y:S05]  /*16390*/  BSYNC B1 ;  /* 0x0000000000017941 */ /* 0x000fea0003800000 */
.L_x_241:
        /* <DEDUP_REMOVED lines=12> */
.L_x_244:
[----:B------:R-:W-:Y:S05]  /*16460*/  BSYNC B1 ;  /* 0x0000000000017941 */ /* 0x000fea0003800000 */
.L_x_243:
        /* <DEDUP_REMOVED lines=12> */
.L_x_246:
[----:B------:R-:W-:Y:S05]  /*16530*/  BSYNC B1 ;  /* 0x0000000000017941 */ /* 0x000fea0003800000 */
.L_x_245:
        /* <DEDUP_REMOVED lines=12> */
.L_x_248:
[----:B------:R-:W-:Y:S05]  /*16600*/  BSYNC B1 ;  /* 0x0000000000017941 */ /* 0x000fea0003800000 */
.L_x_247:
        /* <DEDUP_REMOVED lines=12> */
.L_x_250:
[----:B------:R-:W-:Y:S05]  /*166d0*/  BSYNC B1 ;  /* 0x0000000000017941 */ /* 0x000fea0003800000 */
.L_x_249:
        /* <DEDUP_REMOVED lines=12> */
.L_x_252:
[----:B------:R-:W-:Y:S05]  /*167a0*/  BSYNC B1 ;  /* 0x0000000000017941 */ /* 0x000fea0003800000 */
.L_x_251:
        /* <DEDUP_REMOVED lines=12> */
.L_x_254:
[----:B------:R-:W-:Y:S05]  /*16870*/  BSYNC B1 ;  /* 0x0000000000017941 */ /* 0x000fea0003800000 */
.L_x_253:
[----:B0-----:R-:W2:Y:S01]  /*16880*/  LDL.LU R5, [R1+0x200] ;  /* 0x0002000001057983 */ /* 0x001ea20000300800 */
[----:B-----5:R-:W-:Y:S01]  /*16890*/  LOP3.LUT R4, R4, 0xff, RZ, 0xc0, !PT ;  /* 0x000000ff04047812 */ /* 0x020fe200078ec0ff */
[----:B------:R-:W-:Y:S01]  /*168a0*/  BSSY B1, `(.L_x_255) ;  /* 0x000000b000017945 */ /* 0x000fe20003800000 */
[----:B------:R-:W-:Y:S02]  /*168b0*/  ISETP.LT.OR P5, PT, R0, 0xd9, !P1 ;  /* 0x000000d90000780c */ /* 0x000fe40004fa1670 */
[----:B------:R-:W-:-:S05]  /*168c0*/  F2FP.F16.E5M2.UNPACK_B R4, R4 ;  /* 0x00000004ff04723e */ /* 0x000fca00020004ff */
[----:B------:R-:W-:-:S05]  /*168d0*/  HADD2.F32 R4, -RZ, R4.H0_H0 ;  /* 0x20000004ff047230 */ /* 0x000fca0000004100 */
[----:B------:R-:W-:-:S04]  /*168e0*/  FMUL R4, R4, UR21 ;  /* 0x0000001504047c20 */ /* 0x000fc80008400000 */
[----:B--2---:R-:W-:-:S05]  /*168f0*/  FFMA R4, R5, UR20, R4 ;  /* 0x0000001405047c23 */ /* 0x004fca0008000004 */
[----:B------:R-:W-:Y:S02]  /*16900*/  F2FP.SATFINITE.E5M2.F32.PACK_AB_MERGE_C R5, RZ, R4, RZ ;  /* 0x00000004ff05723e */ /* 0x000fe400048060ff */
[----:B------:R-:W-:-:S03]  /*16910*/  PRMT R4, RZ, 0x7610, R4 ;  /* 0x00007610ff047816 */ /* 0x000fc60000000004 */
[----:B------:R0:W-:Y:S01]  /*16920*/  @!P3 STG.E.U8 desc[UR14][R26.64+0xd1], R5 ;  /* 0x0000d1051a00b986 */ /* 0x0001e2000c10110e */
[----:B------:R-:W-:Y:S05]  /*16930*/  @P5 BRA `(.L_x_256) ;  /* 0x0000000000045947 */ /* 0x000fea0003800000 */
[----:B------:R2:W5:Y:S02]  /*16940*/  LDG.E.U8 R4, desc[UR14][R32.64+0xd8] ;  /* 0x0000d80e20047981 */ /* 0x000564000c1e1100 */
.L_x_256:
[----:B------:R-:W-:Y:S05]  /*16950*/  BSYNC B1 ;  /* 0x0000000000017941 */ /* 0x000fea0003800000 */
.L_x_255:
[----:B0-----:R-:W3:Y:S01]  /*16960*/  LDL.LU R5, [R1+0x204] ;  /* 0x0002040001057983 */ /* 0x001ee20000300800 */
[----:B-----5:R-:W-:Y:S01]  /*16970*/  LOP3.LUT R4, R4, 0xff, RZ, 0xc0, !PT ;  /* 0x000000ff04047812 */ /* 0x020fe200078ec0ff */
[----:B------:R-:W-:Y:S01]  /*16980*/  BSSY B1, `(.L_x_257) ;  /* 0x000000b000017945 */ /* 0x000fe20003800000 */
[----:B------:R-:W-:Y:S02]  /*16990*/  ISETP.LT.OR P3, PT, R0, 0xda, !P1 ;  /* 0x000000da0000780c */ /* 0x000fe40004f61670 */
[----:B------:R-:W-:-:S05]  /*169a0*/  F2FP.F16.E5M2.UNPACK_B R4, R4 ;  /* 0x00000004ff04723e */ /* 0x000fca00020004ff */
[----:B------:R-:W-:-:S05]  /*169b0*/  HADD2.F32 R4, -RZ, R4.H0_H0 ;  /* 0x20000004ff047230 */ /* 0x000fca0000004100 */
[----:B------:R-:W-:-:S04]  /*169c0*/  FMUL R4, R4, UR21 ;  /* 0x0000001504047c20 */ /* 0x000fc80008400000 */
[----:B---3--:R-:W-:-:S05]  /*169d0*/  FFMA R4, R5, UR20, R4 ;  /* 0x0000001405047c23 */ /* 0x008fca0008000004 */
[----:B------:R-:W-:Y:S02]  /*169e0*/  F2FP.SATFINITE.E5M2.F32.PACK_AB_MERGE_C R5, RZ, R4, RZ ;  /* 0x00000004ff05723e */ /* 0x000fe400048060ff */
[----:B------:R-:W-:-:S03]  /*169f0*/  PRMT R4, RZ, 0x7610, R4 ;  /* 0x00007610ff047816 */ /* 0x000fc60000000004 */
[----:B------:R0:W-:Y:S01]  /*16a00*/  @!P5 STG.E.U8 desc[UR14][R24.64+0xd8], R5 ;  /* 0x0000d8051800d986 */ /* 0x0001e2000c10110e */
[----:B------:R-:W-:Y:S05]  /*16a10*/  @P3 BRA `(.L_x_258) ;  /* 0x0000000000043947 */ /* 0x000fea0003800000 */
[----:B------:R3:W5:Y:S02]  /*16a20*/  LDG.E.U8 R4, desc[UR14][R32.64+0xd9] ;  /* 0x0000d90e20047981 */ /* 0x000764000c1e1100 */
.L_x_258:
[----:B------:R-:W-:Y:S05]  /*16a30*/  BSYNC B1 ;  /* 0x0000000000017941 */ /* 0x000fea0003800000 */
.L_x_257:
        /* <DEDUP_REMOVED lines=13> */
.L_x_260:
[----:B------:R-:W-:Y:S05]  /*16b10*/  BSYNC B1 ;  /* 0x0000000000017941 */ /* 0x000fea0003800000 */
.L_x_259:
        /* <DEDUP_REMOVED lines=13> */
.L_x_262:
[----:B------:R-:W-:Y:S05]  /*16bf0*/  BSYNC B1 ;  /* 0x0000000000017941 */ /* 0x000fea0003800000 */
.L_x_261:
        /* <DEDUP_REMOVED lines=13> */
.L_x_264:
[----:B------:R-:W-:Y:S05]  /*16cd0*/  BSYNC B1 ;  /* 0x0000000000017941 */ /* 0x000fea0003800000 */
.L_x_263:
        /* <DEDUP_REMOVED lines=13> */
.L_x_266:
[----:B------:R-:W-:Y:S05]  /*16db0*/  BSYNC B1 ;  /* 0x0000000000017941 */ /* 0x000fea0003800000 */
.L_x_265:
        /* <DEDUP_REMOVED lines=13> */
.L_x_268:
[----:B------:R-:W-:Y:S05]  /*16e90*/  BSYNC B1 ;  /* 0x0000000000017941 */ /* 0x000fea0003800000 */
.L_x_267:
        /* <DEDUP_REMOVED lines=13> */
.L_x_270:
[----:B------:R-:W-:Y:S05]  /*16f70*/  BSYNC B1 ;  /* 0x0000000000017941 */ /* 0x000fea0003800000 */
.L_x_269:
        /* <DEDUP_REMOVED lines=13> */
.L_x_272:
[----:B------:R-:W-:Y:S05]  /*17050*/  BSYNC B1 ;  /* 0x0000000000017941 */ /* 0x000fea0003800000 */
.L_x_271:
        /* <DEDUP_REMOVED lines=13> */
.L_x_274:
[----:B------:R-:W-:Y:S05]  /*17130*/  BSYNC B1 ;  /* 0x0000000000017941 */ /* 0x000fea0003800000 */
.L_x_273:
        /* <DEDUP_REMOVED lines=13> */
.L_x_276:
[----:B------:R-:W-:Y:S05]  /*17210*/  BSYNC B1 ;  /* 0x0000000000017941 */ /* 0x000fea0003800000 */
.L_x_275:
        /* <DEDUP_REMOVED lines=13> */
.L_x_278:
[----:B------:R-:W-:Y:S05]  /*172f0*/  BSYNC B1 ;  /* 0x0000000000017941 */ /* 0x000fea0003800000 */
.L_x_277:
        /* <DEDUP_REMOVED lines=13> */
.L_x_280:
[----:B------:R-:W-:Y:S05]  /*173d0*/  BSYNC B1 ;  /* 0x0000000000017941 */ /* 0x000fea0003800000 */
.L_x_279:
        /* <DEDUP_REMOVED lines=13> */
.L_x_282:
[----:B------:R-:W-:Y:S05]  /*174b0*/  BSYNC B1 ;  /* 0x0000000000017941 */ /* 0x000fea0003800000 */
.L_x_281:
        /* <DEDUP_REMOVED lines=13> */
.L_x_284:
[----:B------:R-:W-:Y:S05]  /*17590*/  BSYNC B1 ;  /* 0x0000000000017941 */ /* 0x000fea0003800000 */
.L_x_283:
        /* <DEDUP_REMOVED lines=13> */
.L_x_286:
[----:B------:R-:W-:Y:S05]  /*17670*/  BSYNC B1 ;  /* 0x0000000000017941 */ /* 0x000fea0003800000 */
.L_x_285:
        /* <DEDUP_REMOVED lines=13> */
.L_x_288:
[----:B------:R-:W-:Y:S05]  /*17750*/  BSYNC B1 ;  /* 0x0000000000017941 */ /* 0x000fea0003800000 */
.L_x_287:
        /* <DEDUP_REMOVED lines=13> */
.L_x_290:
[----:B------:R-:W-:Y:S05]  /*17830*/  BSYNC B1 ;  /* 0x0000000000017941 */ /* 0x000fea0003800000 */
.L_x_289:
        /* <DEDUP_REMOVED lines=13> */
.L_x_292:
[----:B------:R-:W-:Y:S05]  /*17910*/  BSYNC B1 ;  /* 0x0000000000017941 */ /* 0x000fea0003800000 */
.L_x_291:
        /* <DEDUP_REMOVED lines=13> */
.L_x_294:
[----:B------:R-:W-:Y:S05]  /*179f0*/  BSYNC B1 ;  /* 0x0000000000017941 */ /* 0x000fea0003800000 */
.L_x_293:
[----:B------:R-:W2:Y:S01]  /*17a00*/  LDL.LU R7, [R1+0x250] ;  /* 0x0002500001077983 */ /* 0x000ea20000300800 */
[----:B-----5:R-:W-:Y:S01]  /*17a10*/  LOP3.LUT R4, R4, 0xff, RZ, 0xc0, !PT ;  /* 0x000000ff04047812 */ /* 0x020fe200078ec0ff */
[----:B------:R-:W-:Y:S01]  /*17a20*/  BSSY B1, `(.L_x_295) ;  /* 0x0000013000017945 */ /* 0x000fe20003800000 */
[----:B0-----:R-:W-:Y:S02]  /*17a30*/  IADD3 R5, P1, R35, 0x80, RZ ;  /* 0x0000008023057810 */ /* 0x001fe40007f3e0ff */
[----:B------:R-:W-:-:S03]  /*17a40*/  F2FP.F16.E5M2.UNPACK_B R4, R4 ;  /* 0x00000004ff04723e */ /* 0x000fc600020004ff */
[----:B--234-:R-:W-:Y:S01]  /*17a50*/  IMAD.X R2, RZ, RZ, R39, P1 ;  /* 0x000000ffff027224 */ /* 0x01cfe200008e0627 */
[----:B------:R-:W-:Y:S01]  /*17a60*/  ISETP.GE.AND P1, PT, R34, 0x81, PT ;  /* 0x000000812200780c */ /* 0x000fe20003f26270 */
[----:B------:R-:W-:Y:S02]  /*17a70*/  HADD2.F32 R4, -RZ, R4.H0_H0 ;  /* 0x20000004ff047230 */ /* 0x000fe40000004100 */
[----:B------:R-:W-:Y:S01]  /*17a80*/  IMAD R6, R2, UR6, RZ ;  /* 0x0000000602067c24 */ /* 0x000fe2000f8e02ff */
[----:B------:R-:W-:Y:S01]  /*17a90*/  ISETP.LT.OR P5, PT, R0, 0x1, !P1 ;  /* 0x000000010000780c */ /* 0x000fe20004fa1670 */
[----:B------:R-:W-:-:S04]  /*17aa0*/  IMAD.WIDE.U32 R2, R5, UR6, R36 ;  /* 0x0000000605027c25 */ /* 0x000fc8000f8e0024 */
[----:B------:R-:W-:Y:S01]  /*17ab0*/  FMUL R4, R4, UR21 ;  /* 0x0000001504047c20 */ /* 0x000fe20008400000 */
[----:B------:R-:W-:Y:S01]  /*17ac0*/  IMAD R5, R5, UR7, R6 ;  /* 0x0000000705057c24 */ /* 0x000fe2000f8e0206 */
[----:B------:R-:W-:-:S04]  /*17ad0*/  IADD3 R2, P3, R2, UR10, RZ ;  /* 0x0000000a02027c10 */ /* 0x000fc8000ff7e0ff */
[----:B------:R-:W-:Y:S01]  /*17ae0*/  IADD3.X R3, R3, UR11, R5, P3, !PT ;  /* 0x0000000b03037c10 */ /* 0x000fe20009ffe405 */
[----:B------:R-:W-:-:S05]  /*17af0*/  FFMA R4, R7, UR20, R4 ;  /* 0x0000001407047c23 */ /* 0x000fca0008000004 */
[----:B------:R-:W-:Y:S02]  /*17b00*/  F2FP.SATFINITE.E5M2.F32.PACK_AB_MERGE_C R7, RZ, R4, RZ ;  /* 0x00000004ff07723e */ /* 0x000fe400048060ff */
[----:B------:R-:W-:-:S03]  /*17b10*/  PRMT R4, RZ, 0x7610, R4 ;  /* 0x00007610ff047816 */ /* 0x000fc60000000004 */
[----:B------:R0:W-:Y:S01]  /*17b20*/  @!P2 STG.E.U8 desc[UR14][R26.64+0xf9], R7 ;  /* 0x0000f9071a00a986 */ /* 0x0001e2000c10110e */
[----:B------:R-:W-:Y:S05]  /*17b30*/  @P5 BRA `(.L_x_296) ;  /* 0x0000000000045947 */ /* 0x000fea0003800000 */
[----:B------:R2:W5:Y:S02]  /*17b40*/  LDG.E.U8 R4, desc[UR14][R2.64] ;  /* 0x0000000e02047981 */ /* 0x000564000c1e1100 */
.L_x_296:
[----:B------:R-:W-:Y:S05]  /*17b50*/  BSYNC B1 ;  /* 0x0000000000017941 */ /* 0x000fea0003800000 */
.L_x_295:
[----:B------:R-:W3:Y:S01]  /*17b60*/  LDL.LU R5, [R1+0x254] ;  /* 0x0002540001057983 */ /* 0x000ee20000300800 */
        /* <DEDUP_REMOVED lines=12> */
.L_x_298:
[----:B------:R-:W-:Y:S05]  /*17c30*/  BSYNC B1 ;  /* 0x0000000000017941 */ /* 0x000fea0003800000 */
.L_x_297:
[----:B---3--:R-:W3:Y:S01]  /*17c40*/  LDL.LU R5, [R1+0x258] ;  /* 0x0002580001057983 */ /* 0x008ee20000300800 */
[----:B-----5:R-:W-:Y:S01]  /*17c50*/  LOP3.LUT R4, R4, 0xff, RZ, 0xc0, !PT ;  /* 0x000000ff04047812 */ /* 0x020fe200078ec0ff */
[----:B------:R-:W-:Y:S01]  /*17c60*/  BSSY B1, `(.L_x_299) ;  /* 0x0000013000017945 */ /* 0x000fe20003800000 */
[----:B------:R-:W-:Y:S02]  /*17c70*/  IADD3 R35, P2, R35, 0x88, RZ ;  /* 0x0000008823237810 */ /* 0x000fe40007f5e0ff */
[----:B------:R-:W-:Y:S02]  /*17c80*/  F2FP.F16.E5M2.UNPACK_B R4, R4 ;  /* 0x00000004ff04723e */ /* 0x000fe400020004ff */
[----:B------:R-:W-:Y:S01]  /*17c90*/  PRMT R6, RZ, 0x7610, R6 ;  /* 0x00007610ff067816 */ /* 0x000fe20000000006 */
[----:B------:R-:W-:Y:S01]  /*17ca0*/  IMAD.X R38, RZ, RZ, R39, P2 ;  /* 0x000000ffff267224 */ /* 0x000fe200010e0627 */
[----:B------:R-:W-:Y:S01]  /*17cb0*/  ISETP.GE.AND P2, PT, R34, 0x89, PT ;  /* 0x000000892200780c */ /* 0x000fe20003f46270 */
[----:B------:R-:W-:-:S02]  /*17cc0*/  HADD2.F32 R4, -RZ, R4.H0_H0 ;  /* 0x20000004ff047230 */ /* 0x000fc40000004100 */
[----:B------:R-:W-:Y:S01]  /*17cd0*/  IMAD R38, R38, UR6, RZ ;  /* 0x0000000626267c24 */ /* 0x000fe2000f8e02ff */
[----:B------:R-:W-:Y:S01]  /*17ce0*/  ISETP.LT.OR P5, PT, R0, 0x1, !P2 ;  /* 0x000000010000780c */ /* 0x000fe200057a1670 */
[----:B------:R-:W-:-:S04]  /*17cf0*/  IMAD.WIDE.U32 R36, R35, UR6, R36 ;  /* 0x0000000623247c25 */ /* 0x000fc8000f8e0024 */
[----:B------:R-:W-:Y:S01]  /*17d00*/  FMUL R4, R4, UR21 ;  /* 0x0000001504047c20 */ /* 0x000fe20008400000 */
[----:B------:R-:W-:-:S03]  /*17d10*/  IMAD R35, R35, UR7, R38 ;  /* 0x0000000723237c24 */ /* 0x000fc6000f8e0226 */
[----:B---3--:R-:W-:Y:S01]  /*17d20*/  FFMA R5, R5, UR20, R4 ;  /* 0x0000001405057c23 */ /* 0x008fe20008000004 */
[----:B------:R-:W-:-:S04]  /*17d30*/  IADD3 R4, P6, R36, UR10, RZ ;  /* 0x0000000a24047c10 */ /* 0x000fc8000ffde0ff */
[----:B0-----:R-:W-:Y:S02]  /*17d40*/  F2FP.SATFINITE.E5M2.F32.PACK_AB_MERGE_C R7, RZ, R5, RZ ;  /* 0x00000005ff07723e */ /* 0x001fe400048060ff */
[----:B------:R-:W-:-:S03]  /*17d50*/  IADD3.X R5, R37, UR11, R35, P6, !PT ;  /* 0x0000000b25057c10 */ /* 0x000fc6000b7fe423 */
[----:B------:R0:W-:Y:S01]  /*17d60*/  @!P3 STG.E.U8 desc[UR14][R30.64+0x1], R7 ;  /* 0x000001071e00b986 */ /* 0x0001e2000c10110e */
[----:B------:R-:W-:Y:S05]  /*17d70*/  @P5 BRA `(.L_x_300) ;  /* 0x0000000000045947 */ /* 0x000fea0003800000 */
[----:B------:R3:W5:Y:S02]  /*17d80*/  LDG.E.U8 R6, desc[UR14][R4.64] ;  /* 0x0000000e04067981 */ /* 0x000764000c1e1100 */
.L_x_300:
[----:B------:R-:W-:Y:S05]  /*17d90*/  BSYNC B1 ;  /* 0x0000000000017941 */ /* 0x000fea0003800000 */
.L_x_299:
        /* <DEDUP_REMOVED lines=13> */
.L_x_302:
[----:B------:R-:W-:Y:S05]  /*17e70*/  BSYNC B1 ;  /* 0x0000000000017941 */ /* 0x000fea0003800000 */
.L_x_301:
        /* <DEDUP_REMOVED lines=13> */
.L_x_304:
[----:B------:R-:W-:Y:S05]  /*17f50*/  BSYNC B1 ;  /* 0x0000000000017941 */ /* 0x000fea0003800000 */
.L_x_303:
        /* <DEDUP_REMOVED lines=13> */
.L_x_306:
[----:B------:R-:W-:Y:S05]  /*18030*/  BSYNC B1 ;  /* 0x0000000000017941 */ /* 0x000fea0003800000 */
.L_x_305:
        /* <DEDUP_REMOVED lines=13> */
.L_x_308:
[----:B------:R-:W-:Y:S05]  /*18110*/  BSYNC B1 ;  /* 0x0000000000017941 */ /* 0x000fea0003800000 */
.L_x_307:
        /* <DEDUP_REMOVED lines=13> */
.L_x_310:
[----:B------:R-:W-:Y:S05]  /*181f0*/  BSYNC B1 ;  /* 0x0000000000017941 */ /* 0x000fea0003800000 */
.L_x_309:
        /* <DEDUP_REMOVED lines=13> */
.L_x_312:
[----:B------:R-:W-:Y:S05]  /*182d0*/  BSYNC B1 ;  /* 0x0000000000017941 */ /* 0x000fea0003800000 */
.L_x_311:
        /* <DEDUP_REMOVED lines=13> */
.L_x_314:
[----:B------:R-:W-:Y:S05]  /*183b0*/  BSYNC B1 ;  /* 0x0000000000017941 */ /* 0x000fea0003800000 */
.L_x_313:
        /* <DEDUP_REMOVED lines=13> */
.L_x_316:
[----:B------:R-:W-:Y:S05]  /*18490*/  BSYNC B1 ;  /* 0x0000000000017941 */ /* 0x000fea0003800000 */
.L_x_315:
        /* <DEDUP_REMOVED lines=13> */
.L_x_318:
[----:B------:R-:W-:Y:S05]  /*18570*/  BSYNC B1 ;  /* 0x0000000000017941 */ /* 0x000fea0003800000 */
.L_x_317:
        /* <DEDUP_REMOVED lines=13> */
.L_x_320:
[----:B------:R-:W-:Y:S05]  /*18650*/  BSYNC B1 ;  /* 0x0000000000017941 */ /* 0x000fea0003800000 */
.L_x_319:
        /* <DEDUP_REMOVED lines=13> */
.L_x_322:
[----:B------:R-:W-:Y:S05]  /*18730*/  BSYNC B1 ;  /* 0x0000000000017941 */ /* 0x000fea0003800000 */
.L_x_321:
        /* <DEDUP_REMOVED lines=13> */
.L_x_324:
[----:B------:R-:W-:Y:S05]  /*18810*/  BSYNC B1 ;  /* 0x0000000000017941 */ /* 0x000fea0003800000 */
.L_x_323:
        /* <DEDUP_REMOVED lines=13> */
.L_x_326:
[----:B------:R-:W-:Y:S05]  /*188f0*/  BSYNC B1 ;  /* 0x0000000000017941 */ /* 0x000fea0003800000 */
.L_x_325:
        /* <DEDUP_REMOVED lines=13> */
.L_x_328:
[----:B------:R-:W-:Y:S05]  /*189d0*/  BSYNC B1 ;  /* 0x0000000000017941 */ /* 0x000fea0003800000 */
.L_x_327:
        /* <DEDUP_REMOVED lines=13> */
.L_x_330:
[----:B------:R-:W-:Y:S05]  /*18ab0*/  BSYNC B1 ;  /* 0x0000000000017941 */ /* 0x000fea0003800000 */
.L_x_329:
        /* <DEDUP_REMOVED lines=13> */
.L_x_332:
[----:B------:R-:W-:Y:S05]  /*18b90*/  BSYNC B1 ;  /* 0x0000000000017941 */ /* 0x000fea0003800000 */
.L_x_331:
        /* <DEDUP_REMOVED lines=13> */
.L_x_334:
[----:B------:R-:W-:Y:S05]  /*18c70*/  BSYNC B1 ;  /* 0x0000000000017941 */ /* 0x000fea0003800000 */
.L_x_333:
        /* <DEDUP_REMOVED lines=13> */
.L_x_336:
[----:B------:R-:W-:Y:S05]  /*18d50*/  BSYNC B1 ;  /* 0x0000000000017941 */ /* 0x000fea0003800000 */
.L_x_335:
        /* <DEDUP_REMOVED lines=13> */
.L_x_338:
[----:B------:R-:W-:Y:S05]  /*18e30*/  BSYNC B1 ;  /* 0x0000000000017941 */ /* 0x000fea0003800000 */
.L_x_337:
        /* <DEDUP_REMOVED lines=13> */
.L_x_340:
[----:B------:R-:W-:Y:S05]  /*18f10*/  BSYNC B1 ;  /* 0x0000000000017941 */ /* 0x000fea0003800000 */
.L_x_339:
        /* <DEDUP_REMOVED lines=13> */
.L_x_342:
[----:B------:R-:W-:Y:S05]  /*18ff0*/  BSYNC B1 ;  /* 0x0000000000017941 */ /* 0x000fea0003800000 */
.L_x_341:
        /* <DEDUP_REMOVED lines=13> */
.L_x_344:
[----:B------:R-:W-:Y:S05]  /*190d0*/  BSYNC B1 ;  /* 0x0000000000017941 */ /* 0x000fea0003800000 */
.L_x_343:
        /* <DEDUP_REMOVED lines=13> */
.L_x_346:
[----:B------:R-:W-:Y:S05]  /*191b0*/  BSYNC B1 ;  /* 0x0000000000017941 */ /* 0x000fea0003800000 */
.L_x_345:
        /* <DEDUP_REMOVED lines=13> */
.L_x_348:
[----:B------:R-:W-:Y:S05]  /*19290*/  BSYNC B1 ;  /* 0x0000000000017941 */ /* 0x000fea0003800000 */
.L_x_347:
        /* <DEDUP_REMOVED lines=13> */
.L_x_350:
[----:B------:R-:W-:Y:S05]  /*19370*/  BSYNC B1 ;  /* 0x0000000000017941 */ /* 0x000fea0003800000 */
.L_x_349:
        /* <DEDUP_REMOVED lines=13> */
.L_x_352:
[----:B------:R-:W-:Y:S05]  /*19450*/  BSYNC B1 ;  /* 0x0000000000017941 */ /* 0x000fea0003800000 */
.L_x_351:
        /* <DEDUP_REMOVED lines=13> */
.L_x_354:
[----:B------:R-:W-:Y:S05]  /*19530*/  BSYNC B1 ;  /* 0x0000000000017941 */ /* 0x000fea0003800000 */
.L_x_353:
        /* <DEDUP_REMOVED lines=13> */
.L_x_356:
[----:B------:R-:W-:Y:S05]  /*19610*/  BSYNC B1 ;  /* 0x0000000000017941 */ /* 0x000fea0003800000 */
.L_x_355:
        /* <DEDUP_REMOVED lines=13> */
.L_x_358:
[----:B------:R-:W-:Y:S05]  /*196f0*/  BSYNC B1 ;  /* 0x0000000000017941 */ /* 0x000fea0003800000 */
.L_x_357:
        /* <DEDUP_REMOVED lines=13> */
.L_x_360:
[----:B------:R-:W-:Y:S05]  /*197d0*/  BSYNC B1 ;  /* 0x0000000000017941 */ /* 0x000fea0003800000 */
.L_x_359:
        /* <DEDUP_REMOVED lines=13> */
.L_x_362:
[----:B------:R-:W-:Y:S05]  /*198b0*/  BSYNC B1 ;  /* 0x0000000000017941 */ /* 0x000fea0003800000 */
.L_x_361:
        /* <DEDUP_REMOVED lines=13> */
.L_x_364:
[----:B------:R-:W-:Y:S05]  /*19990*/  BSYNC B1 ;  /* 0x0000000000017941 */ /* 0x000fea0003800000 */
.L_x_363:
        /* <DEDUP_REMOVED lines=13> */
.L_x_366:
[----:B------:R-:W-:Y:S05]  /*19a70*/  BSYNC B1 ;  /* 0x0000000000017941 */ /* 0x000fea0003800000 */
.L_x_365:
        /* <DEDUP_REMOVED lines=13> */
.L_x_368:
[----:B------:R-:W-:Y:S05]  /*19b50*/  BSYNC B1 ;  /* 0x0000000000017941 */ /* 0x000fea0003800000 */
.L_x_367:
        /* <DEDUP_REMOVED lines=13> */
.L_x_370:
[----:B------:R-:W-:Y:S05]  /*19c30*/  BSYNC B1 ;  /* 0x0000000000017941 */ /* 0x000fea0003800000 */
.L_x_369:
        /* <DEDUP_REMOVED lines=13> */
.L_x_372:
[----:B------:R-:W-:Y:S05]  /*19d10*/  BSYNC B1 ;  /* 0x0000000000017941 */ /* 0x000fea0003800000 */
.L_x_371:
        /* <DEDUP_REMOVED lines=13> */
.L_x_374:
[----:B------:R-:W-:Y:S05]  /*19df0*/  BSYNC B1 ;  /* 0x0000000000017941 */ /* 0x000fea0003800000 */
.L_x_373:
        /* <DEDUP_REMOVED lines=13> */
.L_x_376:
[----:B------:R-:W-:Y:S05]  /*19ed0*/  BSYNC B1 ;  /* 0x0000000000017941 */ /* 0x000fea0003800000 */
.L_x_375:
        /* <DEDUP_REMOVED lines=13> */
.L_x_378:
[----:B------:R-:W-:Y:S05]  /*19fb0*/  BSYNC B1 ;  /* 0x0000000000017941 */ /* 0x000fea0003800000 */
.L_x_377:
        /* <DEDUP_REMOVED lines=13> */
.L_x_380:
[----:B------:R-:W-:Y:S05]  /*1a090*/  BSYNC B1 ;  /* 0x0000000000017941 */ /* 0x000fea0003800000 */
.L_x_379:
        /* <DEDUP_REMOVED lines=13> */
.L_x_382:
[----:B------:R-:W-:Y:S05]  /*1a170*/  BSYNC B1 ;  /* 0x0000000000017941 */ /* 0x000fea0003800000 */
.L_x_381:
        /* <DEDUP_REMOVED lines=13> */
.L_x_384:
[----:B------:R-:W-:Y:S05]  /*1a250*/  BSYNC B1 ;  /* 0x0000000000017941 */ /* 0x000fea0003800000 */
.L_x_383:
        /* <DEDUP_REMOVED lines=13> */
.L_x_386:
[----:B------:R-:W-:Y:S05]  /*1a330*/  BSYNC B1 ;  /* 0x0000000000017941 */ /* 0x000fea0003800000 */
.L_x_385:
        /* <DEDUP_REMOVED lines=13> */
.L_x_388:
[----:B------:R-:W-:Y:S05]  /*1a410*/  BSYNC B1 ;  /* 0x0000000000017941 */ /* 0x000fea0003800000 */
.L_x_387:
        /* <DEDUP_REMOVED lines=13> */
.L_x_390:
[----:B------:R-:W-:Y:S05]  /*1a4f0*/  BSYNC B1 ;  /* 0x0000000000017941 */ /* 0x000fea0003800000 */
.L_x_389:
        /* <DEDUP_REMOVED lines=13> */
.L_x_392:
[----:B------:R-:W-:Y:S05]  /*1a5d0*/  BSYNC B1 ;  /* 0x0000000000017941 */ /* 0x000fea0003800000 */
.L_x_391:
        /* <DEDUP_REMOVED lines=13> */
.L_x_394:
[----:B------:R-:W-:Y:S05]  /*1a6b0*/  BSYNC B1 ;  /* 0x0000000000017941 */ /* 0x000fea0003800000 */
.L_x_393:
        /* <DEDUP_REMOVED lines=13> */
.L_x_396:
[----:B------:R-:W-:Y:S05]  /*1a790*/  BSYNC B1 ;  /* 0x0000000000017941 */ /* 0x000fea0003800000 */
.L_x_395:
        /* <DEDUP_REMOVED lines=13> */
.L_x_398:
[----:B------:R-:W-:Y:S05]  /*1a870*/  BSYNC B1 ;  /* 0x0000000000017941 */ /* 0x000fea0003800000 */
.L_x_397:
        /* <DEDUP_REMOVED lines=13> */
.L_x_400:
[----:B------:R-:W-:Y:S05]  /*1a950*/  BSYNC B1 ;  /* 0x0000000000017941 */ /* 0x000fea0003800000 */
.L_x_399:
        /* <DEDUP_REMOVED lines=13> */
.L_x_402:
[----:B------:R-:W-:Y:S05]  /*1aa30*/  BSYNC B1 ;  /* 0x0000000000017941 */ /* 0x000fea0003800000 */
.L_x_401:
        /* <DEDUP_REMOVED lines=13> */
.L_x_404:
[----:B------:R-:W-:Y:S05]  /*1ab10*/  BSYNC B1 ;  /* 0x0000000000017941 */ /* 0x000fea0003800000 */
.L_x_403:
        /* <DEDUP_REMOVED lines=13> */
.L_x_406:
[----:B------:R-:W-:Y:S05]  /*1abf0*/  BSYNC B1 ;  /* 0x0000000000017941 */ /* 0x000fea0003800000 */
.L_x_405:
        /* <DEDUP_REMOVED lines=13> */
.L_x_408:
[----:B------:R-:W-:Y:S05]  /*1acd0*/  BSYNC B1 ;  /* 0x0000000000017941 */ /* 0x000fea0003800000 */
.L_x_407:
        /* <DEDUP_REMOVED lines=13> */
.L_x_410:
[----:B------:R-:W-:Y:S05]  /*1adb0*/  BSYNC B1 ;  /* 0x0000000000017941 */ /* 0x000fea0003800000 */
.L_x_409:
        /* <DEDUP_REMOVED lines=13> */
.L_x_412:
[----:B------:R-:W-:Y:S05]  /*1ae90*/  BSYNC B1 ;  /* 0x0000000000017941 */ /* 0x000fea0003800000 */
.L_x_411:
        /* <DEDUP_REMOVED lines=13> */
.L_x_414:
[----:B------:R-:W-:Y:S05]  /*1af70*/  BSYNC B1 ;  /* 0x0000000000017941 */ /* 0x000fea0003800000 */
.L_x_413:
        /* <DEDUP_REMOVED lines=13> */
.L_x_416:
[----:B------:R-:W-:Y:S05]  /*1b050*/  BSYNC B1 ;  /* 0x0000000000017941 */ /* 0x000fea0003800000 */
.L_x_415:
        /* <DEDUP_REMOVED lines=13> */
.L_x_418:
[----:B------:R-:W-:Y:S05]  /*1b130*/  BSYNC B1 ;  /* 0x0000000000017941 */ /* 0x000fea0003800000 */
.L_x_417:
        /* <DEDUP_REMOVED lines=13> */
.L_x_420:
[----:B------:R-:W-:Y:S05]  /*1b210*/  BSYNC B1 ;  /* 0x0000000000017941 */ /* 0x000fea0003800000 */
.L_x_419:
        /* <DEDUP_REMOVED lines=13> */
.L_x_422:
[----:B------:R-:W-:Y:S05]  /*1b2f0*/  BSYNC B1 ;  /* 0x0000000000017941 */ /* 0x000fea0003800000 */
.L_x_421:
        /* <DEDUP_REMOVED lines=13> */
.L_x_424:
[----:B------:R-:W-:Y:S05]  /*1b3d0*/  BSYNC B1 ;  /* 0x0000000000017941 */ /* 0x000fea0003800000 */
.L_x_423:
        /* <DEDUP_REMOVED lines=13> */
.L_x_426:
[----:B------:R-:W-:Y:S05]  /*1b4b0*/  BSYNC B1 ;  /* 0x0000000000017941 */ /* 0x000fea0003800000 */
.L_x_425:
        /* <DEDUP_REMOVED lines=13> */
.L_x_428:
[----:B------:R-:W-:Y:S05]  /*1b590*/  BSYNC B1 ;  /* 0x0000000000017941 */ /* 0x000fea0003800000 */
.L_x_427:
        /* <DEDUP_REMOVED lines=13> */
.L_x_430:
[----:B------:R-:W-:Y:S05]  /*1b670*/  BSYNC B1 ;  /* 0x0000000000017941 */ /* 0x000fea0003800000 */
.L_x_429:
        /* <DEDUP_REMOVED lines=13> */
.L_x_432:
[----:B------:R-:W-:Y:S05]  /*1b750*/  BSYNC B1 ;  /* 0x0000000000017941 */ /* 0x000fea0003800000 */
.L_x_431:
        /* <DEDUP_REMOVED lines=13> */
.L_x_434:
[----:B------:R-:W-:Y:S05]  /*1b830*/  BSYNC B1 ;  /* 0x0000000000017941 */ /* 0x000fea0003800000 */
.L_x_433:
        /* <DEDUP_REMOVED lines=13> */
.L_x_436:
[----:B------:R-:W-:Y:S05]  /*1b910*/  BSYNC B1 ;  /* 0x0000000000017941 */ /* 0x000fea0003800000 */
.L_x_435:
        /* <DEDUP_REMOVED lines=13> */
.L_x_438:
[----:B------:R-:W-:Y:S05]  /*1b9f0*/  BSYNC B1 ;  /* 0x0000000000017941 */ /* 0x000fea0003800000 */
.L_x_437:
        /* <DEDUP_REMOVED lines=13> */
.L_x_440:
[----:B------:R-:W-:Y:S05]  /*1bad0*/  BSYNC B1 ;  /* 0x0000000000017941 */ /* 0x000fea0003800000 */
.L_x_439:
        /* <DEDUP_REMOVED lines=13> */
.L_x_442:
[----:B------:R-:W-:Y:S05]  /*1bbb0*/  BSYNC B1 ;  /* 0x0000000000017941 */ /* 0x000fea0003800000 */
.L_x_441:
        /* <DEDUP_REMOVED lines=13> */
.L_x_444:
[----:B------:R-:W-:Y:S05]  /*1bc90*/  BSYNC B1 ;  /* 0x0000000000017941 */ /* 0x000fea0003800000 */
.L_x_443:
        /* <DEDUP_REMOVED lines=13> */
.L_x_446:
[----:B------:R-:W-:Y:S05]  /*1bd70*/  BSYNC B1 ;  /* 0x0000000000017941 */ /* 0x000fea0003800000 */
.L_x_445:
        /* <DEDUP_REMOVED lines=13> */
.L_x_448:
[----:B------:R-:W-:Y:S05]  /*1be50*/  BSYNC B1 ;  /* 0x0000000000017941 */ /* 0x000fea0003800000 */
.L_x_447:
        /* <DEDUP_REMOVED lines=13> */
.L_x_450:
[----:B------:R-:W-:Y:S05]  /*1bf30*/  BSYNC B1 ;  /* 0x0000000000017941 */ /* 0x000fea0003800000 */
.L_x_449:
        /* <DEDUP_REMOVED lines=13> */
.L_x_452:
[----:B------:R-:W-:Y:S05]  /*1c010*/  BSYNC B1 ;  /* 0x0000000000017941 */ /* 0x000fea0003800000 */
.L_x_451:
        /* <DEDUP_REMOVED lines=13> */
.L_x_454:
[----:B------:R-:W-:Y:S05]  /*1c0f0*/  BSYNC B1 ;  /* 0x0000000000017941 */ /* 0x000fea0003800000 */
.L_x_453:
        /* <DEDUP_REMOVED lines=13> */
.L_x_456:
[----:B------:R-:W-:Y:S05]  /*1c1d0*/  BSYNC B1 ;  /* 0x0000000000017941 */ /* 0x000fea0003800000 */
.L_x_455:
        /* <DEDUP_REMOVED lines=13> */
.L_x_458:
[----:B------:R-:W-:Y:S05]  /*1c2b0*/  BSYNC B1 ;  /* 0x0000000000017941 */ /* 0x000fea0003800000 */
.L_x_457:
        /* <DEDUP_REMOVED lines=13> */
.L_x_460:
[----:B------:R-:W-:Y:S05]  /*1c390*/  BSYNC B1 ;  /* 0x0000000000017941 */ /* 0x000fea0003800000 */
.L_x_459:
        /* <DEDUP_REMOVED lines=13> */
.L_x_462:
[----:B------:R-:W-:Y:S05]  /*1c470*/  BSYNC B1 ;  /* 0x0000000000017941 */ /* 0x000fea0003800000 */
.L_x_461:
        /* <DEDUP_REMOVED lines=13> */
.L_x_464:
[----:B------:R-:W-:Y:S05]  /*1c550*/  BSYNC B1 ;  /* 0x0000000000017941 */ /* 0x000fea0003800000 */
.L_x_463:
        /* <DEDUP_REMOVED lines=13> */
.L_x_466:
[----:B------:R-:W-:Y:S05]  /*1c630*/  BSYNC B1 ;  /* 0x0000000000017941 */ /* 0x000fea0003800000 */
.L_x_465:
        /* <DEDUP_REMOVED lines=13> */
.L_x_468:
[----:B------:R-:W-:Y:S05]  /*1c710*/  BSYNC B1 ;  /* 0x0000000000017941 */ /* 0x000fea0003800000 */
.L_x_467:
        /* <DEDUP_REMOVED lines=13> */
.L_x_470:
[----:B------:R-:W-:Y:S05]  /*1c7f0*/  BSYNC B1 ;  /* 0x0000000000017941 */ /* 0x000fea0003800000 */
.L_x_469:
        /* <DEDUP_REMOVED lines=13> */
.L_x_472:
[----:B------:R-:W-:Y:S05]  /*1c8d0*/  BSYNC B1 ;  /* 0x0000000000017941 */ /* 0x000fea0003800000 */
.L_x_471:
        /* <DEDUP_REMOVED lines=13> */
.L_x_474:
[----:B------:R-:W-:Y:S05]  /*1c9b0*/  BSYNC B1 ;  /* 0x0000000000017941 */ /* 0x000fea0003800000 */
.L_x_473:
        /* <DEDUP_REMOVED lines=13> */
.L_x_476:
[----:B------:R-:W-:Y:S05]  /*1ca90*/  BSYNC B1 ;  /* 0x0000000000017941 */ /* 0x000fea0003800000 */
.L_x_475:
        /* <DEDUP_REMOVED lines=13> */
.L_x_478:
[----:B------:R-:W-:Y:S05]  /*1cb70*/  BSYNC B1 ;  /* 0x0000000000017941 */ /* 0x000fea0003800000 */
.L_x_477:
        /* <DEDUP_REMOVED lines=13> */
.L_x_480:
[----:B------:R-:W-:Y:S05]  /*1cc50*/  BSYNC B1 ;  /* 0x0000000000017941 */ /* 0x000fea0003800000 */
.L_x_479:
        /* <DEDUP_REMOVED lines=13> */
.L_x_482:
[----:B------:R-:W-:Y:S05]  /*1cd30*/  BSYNC B1 ;  /* 0x0000000000017941 */ /* 0x000fea0003800000 */
.L_x_481:
        /* <DEDUP_REMOVED lines=13> */
.L_x_484:
[----:B------:R-:W-:Y:S05]  /*1ce10*/  BSYNC B1 ;  /* 0x0000000000017941 */ /* 0x000fea0003800000 */
.L_x_483:
        /* <DEDUP_REMOVED lines=13> */
.L_x_486:
[----:B------:R-:W-:Y:S05]  /*1cef0*/  BSYNC B1 ;  /* 0x0000000000017941 */ /* 0x000fea0003800000 */
.L_x_485:
        /* <DEDUP_REMOVED lines=13> */
.L_x_488:
[----:B------:R-:W-:Y:S05]  /*1cfd0*/  BSYNC B1 ;  /* 0x0000000000017941 */ /* 0x000fea0003800000 */
.L_x_487:
        /* <DEDUP_REMOVED lines=13> */
.L_x_490:
[----:B------:R-:W-:Y:S05]  /*1d0b0*/  BSYNC B1 ;  /* 0x0000000000017941 */ /* 0x000fea0003800000 */
.L_x_489:
        /* <DEDUP_REMOVED lines=13> */
.L_x_492:
[----:B------:R-:W-:Y:S05]  /*1d190*/  BSYNC B1 ;  /* 0x0000000000017941 */ /* 0x000fea0003800000 */
.L_x_491:
        /* <DEDUP_REMOVED lines=13> */
.L_x_494:
[----:B------:R-:W-:Y:S05]  /*1d270*/  BSYNC B1 ;  /* 0x0000000000017941 */ /* 0x000fea0003800000 */
.L_x_493:
        /* <DEDUP_REMOVED lines=13> */
.L_x_496:
[----:B------:R-:W-:Y:S05]  /*1d350*/  BSYNC B1 ;  /* 0x0000000000017941 */ /* 0x000fea0003800000 */
.L_x_495:
        /* <DEDUP_REMOVED lines=13> */
.L_x_498:
[----:B------:R-:W-:Y:S05]  /*1d430*/  BSYNC B1 ;  /* 0x0000000000017941 */ /* 0x000fea0003800000 */
.L_x_497:
        /* <DEDUP_REMOVED lines=13> */
.L_x_500:
[----:B------:R-:W-:Y:S05]  /*1d510*/  BSYNC B1 ;  /* 0x0000000000017941 */ /* 0x000fea0003800000 */
.L_x_499:
        /* <DEDUP_REMOVED lines=13> */
.L_x_502:
[----:B------:R-:W-:Y:S05]  /*1d5f0*/  BSYNC B1 ;  /* 0x0000000000017941 */ /* 0x000fea0003800000 */
.L_x_501:
        /* <DEDUP_REMOVED lines=13> */
.L_x_504:
[----:B------:R-:W-:Y:S05]  /*1d6d0*/  BSYNC B1 ;  /* 0x0000000000017941 */ /* 0x000fea0003800000 */
.L_x_503:
        /* <DEDUP_REMOVED lines=13> */
.L_x_506:
[----:B------:R-:W-:Y:S05]  /*1d7b0*/  BSYNC B1 ;  /* 0x0000000000017941 */ /* 0x000fea0003800000 */
.L_x_505:
        /* <DEDUP_REMOVED lines=13> */
.L_x_508:
[----:B------:R-:W-:Y:S05]  /*1d890*/  BSYNC B1 ;  /* 0x0000000000017941 */ /* 0x000fea0003800000 */
.L_x_507:
        /* <DEDUP_REMOVED lines=13> */
.L_x_510:
[----:B------:R-:W-:Y:S05]  /*1d970*/  BSYNC B1 ;  /* 0x0000000000017941 */ /* 0x000fea0003800000 */
.L_x_509:
        /* <DEDUP_REMOVED lines=13> */
.L_x_512:
[----:B------:R-:W-:Y:S05]  /*1da50*/  BSYNC B1 ;  /* 0x0000000000017941 */ /* 0x000fea0003800000 */
.L_x_511:
        /* <DEDUP_REMOVED lines=13> */
.L_x_514:
[----:B------:R-:W-:Y:S05]  /*1db30*/  BSYNC B1 ;  /* 0x0000000000017941 */ /* 0x000fea0003800000 */
.L_x_513:
        /* <DEDUP_REMOVED lines=13> */
.L_x_516:
[----:B------:R-:W-:Y:S05]  /*1dc10*/  BSYNC B1 ;  /* 0x0000000000017941 */ /* 0x000fea0003800000 */
.L_x_515:
        /* <DEDUP_REMOVED lines=13> */
.L_x_518:
[----:B------:R-:W-:Y:S05]  /*1dcf0*/  BSYNC B1 ;  /* 0x0000000000017941 */ /* 0x000fea0003800000 */
.L_x_517:
        /* <DEDUP_REMOVED lines=13> */
.L_x_520:
[----:B------:R-:W-:Y:S05]  /*1ddd0*/  BSYNC B1 ;  /* 0x0000000000017941 */ /* 0x000fea0003800000 */
.L_x_519:
        /* <DEDUP_REMOVED lines=13> */
.L_x_522:
[----:B------:R-:W-:Y:S05]  /*1deb0*/  BSYNC B1 ;  /* 0x0000000000017941 */ /* 0x000fea0003800000 */
.L_x_521:
        /* <DEDUP_REMOVED lines=13> */
.L_x_524:
[----:B------:R-:W-:Y:S05]  /*1df90*/  BSYNC B1 ;  /* 0x0000000000017941 */ /* 0x000fea0003800000 */
.L_x_523:
        /* <DEDUP_REMOVED lines=13> */
.L_x_526:
[----:B------:R-:W-:Y:S05]  /*1e070*/  BSYNC B1 ;  /* 0x0000000000017941 */ /* 0x000fea0003800000 */
.L_x_525:
        /* <DEDUP_REMOVED lines=13> */
.L_x_528:
[----:B------:R-:W-:Y:S05]  /*1e150*/  BSYNC B1 ;  /* 0x0000000000017941 */ /* 0x000fea0003800000 */
.L_x_527:
        /* <DEDUP_REMOVED lines=13> */
.L_x_530:
[----:B------:R-:W-:Y:S05]  /*1e230*/  BSYNC B1 ;  /* 0x0000000000017941 */ /* 0x000fea0003800000 */
.L_x_529:
        /* <DEDUP_REMOVED lines=13> */
.L_x_532:
[----:B------:R-:W-:Y:S05]  /*1e310*/  BSYNC B1 ;  /* 0x0000000000017941 */ /* 0x000fea0003800000 */
.L_x_531:
        /* <DEDUP_REMOVED lines=13> */
.L_x_534:
[----:B------:R-:W-:Y:S05]  /*1e3f0*/  BSYNC B1 ;  /* 0x0000000000017941 */ /* 0x000fea0003800000 */
.L_x_533:
        /* <DEDUP_REMOVED lines=13> */
.L_x_536:
[----:B------:R-:W-:Y:S05]  /*1e4d0*/  BSYNC B1 ;  /* 0x0000000000017941 */ /* 0x000fea0003800000 */
.L_x_535:
        /* <DEDUP_REMOVED lines=13> */
.L_x_538:
[----:B------:R-:W-:Y:S05]  /*1e5b0*/  BSYNC B1 ;  /* 0x0000000000017941 */ /* 0x000fea0003800000 */
.L_x_537:
        /* <DEDUP_REMOVED lines=13> */
.L_x_540:
[----:B------:R-:W-:Y:S05]  /*1e690*/  BSYNC B1 ;  /* 0x0000000000017941 */ /* 0x000fea0003800000 */
.L_x_539:
        /* <DEDUP_REMOVED lines=13> */
.L_x_542:
[----:B------:R-:W-:Y:S05]  /*1e770*/  BSYNC B1 ;  /* 0x0000000000017941 */ /* 0x000fea0003800000 */
.L_x_541:
        /* <DEDUP_REMOVED lines=13> */
.L_x_544:
[----:B------:R-:W-:Y:S05]  /*1e850*/  BSYNC B1 ;  /* 0x0000000000017941 */ /* 0x000fea0003800000 */
.L_x_543:
        /* <DEDUP_REMOVED lines=13> */
.L_x_546:
[----:B------:R-:W-:Y:S05]  /*1e930*/  BSYNC B1 ;  /* 0x0000000000017941 */ /* 0x000fea0003800000 */
.L_x_545:
[----:B--234-:R-:W2:Y:S01]  /*1e940*/  LDL.LU R3, [R1+0x448] ;  /* 0x0004480001037983 */ /* 0x01cea20000300800 */
[----:B-----5:R-:W-:Y:S01]  /*1e950*/  LOP3.LUT R6, R6, 0xff, RZ, 0xc0, !PT ;  /* 0x000000ff06067812 */ /* 0x020fe200078ec0ff */
[----:B------:R-:W-:Y:S01]  /*1e960*/  BSSY B1, `(.L_x_547) ;  /* 0x000000b000017945 */ /* 0x000fe20003800000 */
[----:B------:R-:W-:Y:S02]  /*1e970*/  ISETP.LT.OR P3, PT, R0, 0xf9, !P2 ;  /* 0x000000f90000780c */ /* 0x000fe40005761670 */
[----:B------:R-:W-:Y:S02]  /*1e980*/  F2FP.F16.E5M2.UNPACK_B R6, R6 ;  /* 0x00000006ff06723e */ /* 0x000fe400020004ff */
[----:B------:R-:W-:-:S03]  /*1e990*/  PRMT R2, RZ, 0x7610, R2 ;  /* 0x00007610ff027816 */ /* 0x000fc60000000002 */
[----:B------:R-:W-:-:S05]  /*1e9a0*/  HADD2.F32 R6, -RZ, R6.H0_H0 ;  /* 0x20000006ff067230 */ /* 0x000fca0000004100 */
[----:B------:R-:W-:-:S04]  /*1e9b0*/  FMUL R6, R6, UR21 ;  /* 0x0000001506067c20 */ /* 0x000fc80008400000 */
[----:B--2---:R-:W-:-:S05]  /*1e9c0*/  FFMA R6, R3, UR20, R6 ;  /* 0x0000001403067c23 */ /* 0x004fca0008000006 */
[----:B------:R-:W-:-:S05]  /*1e9d0*/  F2FP.SATFINITE.E5M2.F32.PACK_AB_MERGE_C R3, RZ, R6, RZ ;  /* 0x00000006ff03723e */ /* 0x000fca00048060ff */
[----:B------:R2:W-:Y:S01]  /*1e9e0*/  @!P1 STG.E.U8 desc[UR14][R30.64+0xf9], R3 ;  /* 0x0000f9031e009986 */ /* 0x0005e2000c10110e */
[----:B------:R-:W-:Y:S05]  /*1e9f0*/  @P3 BRA `(.L_x_548) ;  /* 0x0000000000043947 */ /* 0x000fea0003800000 */
[----:B------:R3:W5:Y:S02]  /*1ea00*/  LDG.E.U8 R2, desc[UR14][R4.64+0xf8] ;  /* 0x0000f80e04027981 */ /* 0x000764000c1e1100 */
.L_x_548:
[----:B------:R-:W-:Y:S05]  /*1ea10*/  BSYNC B1 ;  /* 0x0000000000017941 */ /* 0x000fea0003800000 */
.L_x_547:
[----:B--2---:R-:W2:Y:S01]  /*1ea20*/  LDL.LU R3, [R1+0x44c] ;  /* 0x00044c0001037983 */ /* 0x004ea20000300800 */
        /* <DEDUP_REMOVED lines=12> */
.L_x_550:
[----:B------:R-:W-:Y:S05]  /*1eaf0*/  BSYNC B1 ;  /* 0x0000000000017941 */ /* 0x000fea0003800000 */
.L_x_549:
[----:B------:R-:W-:Y:S05]  /*1eb00*/  @P2 BRA `(.L_x_551) ;  /* 0x0000004800882947 */ /* 0x000fea0003800000 */
[----:B------:R-:W2:Y:S01]  /*1eb10*/  LDL.LU R2, [R1+0x450] ;  /* 0x0004500001027983 */ /* 0x000ea20000300800 */
[----:B-----5:R-:W-:-:S04]  /*1eb20*/  LOP3.LUT R0, R0, 0xff, RZ, 0xc0, !PT ;  /* 0x000000ff00007812 */ /* 0x020fc800078ec0ff */
[----:B------:R-:W-:-:S05]  /*1eb30*/  F2FP.F16.E5M2.UNPACK_B R0, R0 ;  /* 0x00000000ff00723e */ /* 0x000fca00020004ff */
[----:B------:R-:W-:-:S05]  /*1eb40*/  HADD2.F32 R0, -RZ, R0.H0_H0 ;  /* 0x20000000ff007230 */ /* 0x000fca0000004100 */
[----:B------:R-:W-:-:S04]  /*1eb50*/  FMUL R0, R0, UR21 ;  /* 0x0000001500007c20 */ /* 0x000fc80008400000 */
[----:B--2---:R-:W-:-:S05]  /*1eb60*/  FFMA R0, R2, UR20, R0 ;  /* 0x0000001402007c23 */ /* 0x004fca0008000000 */
[----:B------:R-:W-:-:S05]  /*1eb70*/  F2FP.SATFINITE.E5M2.F32.PACK_AB_MERGE_C R3, RZ, R0, RZ ;  /* 0x00000000ff03723e */ /* 0x000fca00048060ff */
[----:B------:R2:W-:Y:S01]  /*1eb80*/  STG.E.U8 desc[UR14][R28.64+0xf9], R3 ;  /* 0x0000f9031c007986 */ /* 0x0005e2000c10110e */
[----:B------:R-:W-:Y:S05]  /*1eb90*/  BRA `(.L_x_551) ;  /* 0x0000004800647947 */ /* 0x000fea0003800000 */
.L_x_38:
[----:B------:R-:W-:Y:S01]  /*1eba0*/  ISETP.GE.AND P1, PT, R34, 0x1, PT ;  /* 0x000000012200780c */ /* 0x000fe20003f26270 */
[----:B------:R-:W-:Y:S01]  /*1ebb0*/  FMUL R4, R4, UR20 ;  /* 0x0000001404047c20 */ /* 0x000fe20008400000 */
[----:B------:R-:W2:Y:S02]  /*1ebc0*/  LDL.LU R2, [R1+0x200] ;  /* 0x0002000001027983 */ /* 0x000ea40000300800 */
[----:B------:R-:W-:Y:S02]  /*1ebd0*/  ISETP.LT.OR P2, PT, R0, 0x2, !P1 ;  /* 0x000000020000780c */ /* 0x000fe40004f41670 */
[----:B------:R-:W-:Y:S01]  /*1ebe0*/  F2FP.SATFINITE.E5M2.F32.PACK_AB_MERGE_C R4, RZ, R4, RZ ;  /* 0x00000004ff04723e */ /* 0x000fe200048060ff */
[----:B------:R-:W-:Y:S01]  /*1ebf0*/  FMUL R3, R3, UR20 ;  /* 0x0000001403037c20 */ /* 0x000fe20008400000 */
[----:B------:R-:W-:Y:S01]  /*1ec00*/  FMUL R5, R5, UR20 ;  /* 0x0000001405057c20 */ /* 0x000fe20008400000 */
[----:B------:R-:W-:Y:S01]  /*1ec10*/  FMUL R6, R6, UR20 ;  /* 0x0000001406067c20 */ /* 0x000fe20008400000 */
[----:B------:R-:W-:Y:S01]  /*1ec20*/  ISETP.LT.OR P5, PT, R0, 0x9, !P1 ;  /* 0x000000090000780c */ /* 0x000fe20004fa1670 */
[----:B------:R-:W-:Y:S01]  /*1ec30*/  FMUL R7, R7, UR20 ;  /* 0x0000001407077c20 */ /* 0x000fe20008400000 */
[----:B------:R-:W-:Y:S01]  /*1ec40*/  FMUL R8, R8, UR20 ;  /* 0x0000001408087c20 */ /* 0x000fe20008400000 */
[----:B------:R-:W-:Y:S01]  /*1ec50*/  FMUL R9, R9, UR20 ;  /* 0x0000001409097c20 */ /* 0x000fe20008400000 */
[----:B------:R-:W-:Y:S01]  /*1ec60*/  FMUL R10, R10, UR20 ;  /* 0x000000140a0a7c20 */ /* 0x000fe20008400000 */
[----:B------:R-:W-:Y:S01]  /*1ec70*/  FMUL R11, R11, UR20 ;  /* 0x000000140b0b7c20 */ /* 0x000fe20008400000 */
[----:B------:R-:W-:Y:S01]  /*1ec80*/  FMUL R12, R12, UR20 ;  /* 0x000000140c0c7c20 */ /* 0x000fe20008400000 */
[----:B------:R-:W-:Y:S01]  /*1ec90*/  @!P2 STG.E.U8 desc[UR14][R24.64+0x1], R4 ;  /* 0x000001041800a986 */ /* 0x000fe2000c10110e */
[----:B------:R-:W-:-:S02]  /*1eca0*/  ISETP.LT.OR P2, PT, R0, 0x1, !P1 ;  /* 0x000000010000780c */ /* 0x000fc40004f41670 */
[----:B------:R-:W-:Y:S01]  /*1ecb0*/  F2FP.SATFINITE.E5M2.F32.PACK_AB_MERGE_C R3, RZ, R3, RZ ;  /* 0x00000003ff03723e */ /* 0x000fe200048060ff */
[----:B------:R-:W-:Y:S01]  /*1ecc0*/  FMUL R13, R13, UR20 ;  /* 0x000000140d0d7c20 */ /* 0x000fe20008400000 */
        /* <DEDUP_REMOVED lines=9> */
[----:B------:R0:W-:Y:S01]  /*1ed60*/  @!P2 STG.E.U8 desc[UR14][R24.64], R3 ;  /* 0x000000031800a986 */ /* 0x0001e2000c10110e */
[----:B------:R-:W-:Y:S01]  /*1ed70*/  ISETP.GE.AND P2, PT, R34, 0x9, PT ;  /* 0x000000092200780c */ /* 0x000fe20003f46270 */
[----:B------:R-:W-:Y:S01]  /*1ed80*/  FMUL R23, R23, UR20 ;  /* 0x0000001417177c20 */ /* 0x000fe20008400000 */
[----:B------:R-:W-:Y:S01]  /*1ed90*/  FMUL R152, R152, UR20 ;  /* 0x0000001498987c20 */ /* 0x000fe20008400000 */
[----:B------:R-:W-:Y:S01]  /*1eda0*/  FMUL R153, R153, UR20 ;  /* 0x0000001499997c20 */ /* 0x000fe20008400000 */
[----:B------:R-:W-:Y:S01]  /*1edb0*/  ISETP.LT.OR P3, PT, R0, 0x1, !P2 ;  /* 0x000000010000780c */ /* 0x000fe20005761670 */
[----:B------:R-:W-:Y:S01]  /*1edc0*/  FMUL R154, R154, UR20 ;  /* 0x000000149a9a7c20 */ /* 0x000fe20008400000 */
[----:B------:R-:W-:Y:S01]  /*1edd0*/  F2FP.SATFINITE.E5M2.F32.PACK_AB_MERGE_C R5, RZ, R5, RZ ;  /* 0x00000005ff05723e */ /* 0x000fe200048060ff */
[----:B------:R-:W-:Y:S01]  /*1ede0*/  FMUL R155, R155, UR20 ;  /* 0x000000149b9b7c20 */ /* 0x000fe20008400000 */
        /* <DEDUP_REMOVED lines=10> */
[----:B------:R-:W-:-:S02]  /*1ee90*/  ISETP.LT.OR P3, PT, R0, 0x2, !P2 ;  /* 0x000000020000780c */ /* 0x000fc40005761670 */
        /* <DEDUP_REMOVED lines=10> */
[----:B------:R-:W4:Y:S04]  /*1ef40*/  LDL.LU R37, [R1+0x204] ;  /* 0x0002040001257983 */ /* 0x000f280000300800 */
[----:B------:R-:W-:Y:S01]  /*1ef50*/  @!P3 STG.E.U8 desc[UR14][R26.64+0x1], R6 ;  /* 0x000001061a00b986 */ /* 0x000fe2000c10110e */
[----:B------:R-:W-:-:S03]  /*1ef60*/  ISETP.LT.OR P3, PT, R0, 0xa, !P1 ;  /* 0x0000000a0000780c */ /* 0x000fc60004f61670 */
[----:B------:R5:W-:Y:S01]  /*1ef70*/  @!P5 STG.E.U8 desc[UR14][R24.64+0x8], R7 ;  /* 0x000008071800d986 */ /* 0x000be2000c10110e */
[----:B------:R-:W-:Y:S02]  /*1ef80*/  ISETP.LT.OR P5, PT, R0, 0x9, !P2 ;  /* 0x000000090000780c */ /* 0x000fe400057a1670 */
[----:B------:R-:W-:Y:S01]  /*1ef90*/  F2FP.SATFINITE.E5M2.F32.PACK_AB_MERGE_C R9, RZ, R9, RZ ;  /* 0x00000009ff09723e */ /* 0x000fe200048060ff */
[----:B------:R-:W4:Y:S01]  /*1efa0*/  LDL.LU R36, [R1+0x208] ;  /* 0x0002080001247983 */ /* 0x000f220000300800 */
[----:B------:R-:W-:Y:S02]  /*1efb0*/  F2FP.SATFINITE.E5M2.F32.PACK_AB_MERGE_C R10, RZ, R10, RZ ;  /* 0x0000000aff0a723e */ /* 0x000fe400048060ff */
[----:B------:R-:W-:Y:S01]  /*1efc0*/  F2FP.SATFINITE.E5M2.F32.PACK_AB_MERGE_C R11, RZ, R11, RZ ;  /* 0x0000000bff0b723e */ /* 0x000fe200048060ff */
[----:B------:R-:W-:Y:S01]  /*1efd0*/  FMUL R172, R172, UR20 ;  /* 0x00000014acac7c20 */ /* 0x000fe20008400000 */
[----:B------:R-:W-:Y:S01]  /*1efe0*/  F2FP.SATFINITE.E5M2.F32.PACK_AB_MERGE_C R12, RZ, R12, RZ ;  /* 0x0000000cff0c723e */ /* 0x000fe200048060ff */
[----:B------:R-:W-:Y:S01]  /*1eff0*/  @!P3 STG.E.U8 desc[UR14][R24.64+0x9], R8 ;  /* 0x000009081800b986 */ /* 0x000fe2000c10110e */
[----:B------:R-:W-:-:S03]  /*1f000*/  ISETP.LT.OR P3, PT, R0, 0xa, !P2 ;  /* 0x0000000a0000780c */ /* 0x000fc60005761670 */
[----:B------:R-:W-:Y:S01]  /*1f010*/  @!P5 STG.E.U8 desc[UR14][R26.64+0x8], R9 ;  /* 0x000008091a00d986 */ /* 0x000fe2000c10110e */
[C---:B------:R-:W-:Y:S02]  /*1f020*/  ISETP.LT.OR P5, PT, R0.reuse, 0x11, !P1 ;  /* 0x000000110000780c */ /* 0x040fe40004fa1670 */
        /* <DEDUP_REMOVED lines=9> */
[----:B------:R-:W-:Y:S02]  /*1f0c0*/  ISETP.LT.OR P5, PT, R0, 0x11, !P2 ;  /* 0x000000110000780c */ /* 0x000fe400057a1670 */
[----:B------:R-:W-:Y:S01]  /*1f0d0*/  F2FP.SATFINITE.E5M2.F32.PACK_AB_MERGE_C R17, RZ, R17, RZ ;  /* 0x00000011ff11723e */ /* 0x000fe200048060ff */
[----:B------:R-:W-:Y:S01]  /*1f0e0*/  FMUL R174, R174, UR20 ;  /* 0x00000014aeae7c20 */ /* 0x000fe20008400000 */
[----:B------:R-:W-:Y:S01]  /*1f0f0*/  F2FP.SATFINITE.E5M2.F32.PACK_AB_MERGE_C R18, RZ, R18, RZ ;  /* 0x00000012ff12723e */ /* 0x000fe200048060ff */
[----:B------:R-:W4:Y:S04]  /*1f100*/  LDL.LU R33, [R1+0x210] ;  /* 0x0002100001217983 */ /* 0x000f280000300800 */
        /* <DEDUP_REMOVED lines=14> */
[----:B------:R-:W-:Y:S01]  /*1f1f0*/  ISETP.LT.OR P6, PT, R0, 0x29, !P2 ;  /* 0x000000290000780c */ /* 0x000fe200057c1670 */
[----:B------:R-:W-:Y:S01]  /*1f200*/  FMUL R176, R176, UR20 ;  /* 0x00000014b0b07c20 */ /* 0x000fe20008400000 */
[----:B------:R-:W-:Y:S01]  /*1f210*/  F2FP.SATFINITE.E5M2.F32.PACK_AB_MERGE_C R23, RZ, R23, RZ ;  /* 0x00000017ff17723e */ /* 0x000fe200048060ff */
[----:B------:R-:W-:Y:S01]  /*1f220*/  FMUL R177, R177, UR20 ;  /* 0x00000014b1b17c20 */ /* 0x000fe20008400000 */
        /* <DEDUP_REMOVED lines=40> */
[----:B0-----:R-:W-:Y:S01]  /*1f4b0*/  F2FP.SATFINITE.E5M2.F32.PACK_AB_MERGE_C R3, RZ, R166, RZ ;  /* 0x000000a6ff03723e */ /* 0x001fe200048060ff */
[----:B------:R-:W-:Y:S01]  /*1f4c0*/  FMUL R188, R188, UR20 ;  /* 0x00000014bcbc7c20 */ /* 0x000fe20008400000 */
[----:B------:R-:W-:Y:S01]  /*1f4d0*/  F2FP.SATFINITE.E5M2.F32.PACK_AB_MERGE_C R167, RZ, R167, RZ ;  /* 0x000000a7ffa7723e */ /* 0x000fe200048060ff */
[----:B------:R-:W-:Y:S01]  /*1f4e0*/  FMUL R189, R189, UR20 ;  /* 0x00000014bdbd7c20 */ /* 0x000fe20008400000 */
[----:B---3--:R-:W-:Y:S01]  /*1f4f0*/  F2FP.SATFINITE.E5M2.F32.PACK_AB_MERGE_C R5, RZ, R168, RZ ;  /* 0x000000a8ff05723e */ /* 0x008fe200048060ff */
[----:B------:R-:W-:Y:S01]  /*1f500*/  FMUL R190, R190, UR20 ;  /* 0x00000014bebe7c20 */ /* 0x000fe20008400000 */
[----:B------:R-:W-:Y:S01]  /*1f510*/  F2FP.SATFINITE.E5M2.F32.PACK_AB_MERGE_C R169, RZ, R169, RZ ;  /* 0x000000a9ffa9723e */ /* 0x000fe200048060ff */
[----:B------:R-:W-:Y:S01]  /*1f520*/  @!P3 STG.E.U8 desc[UR14][R24.64+0x29], R152 ;  /* 0x000029981800b986 */ /* 0x000fe2000c10110e */
[----:B------:R-:W-:-:S03]  /*1f530*/  ISETP.LT.OR P3, PT, R0, 0x31, !P1 ;  /* 0x000000310000780c */ /* 0x000fc60004f61670 */
[----:B------:R-:W-:Y:S01]  /*1f540*/  @!P6 STG.E.U8 desc[UR14][R26.64+0x28], R153 ;  /* 0x000028991a00e986 */ /* 0x000fe2000c10110e */
[----:B------:R-:W-:-:S03]  /*1f550*/  ISETP.LT.OR P6, PT, R0, 0x32, !P1 ;  /* 0x000000320000780c */ /* 0x000fc60004fc1670 */
[----:B------:R-:W-:Y:S01]  /*1f560*/  @!P5 STG.E.U8 desc[UR14][R26.64+0x29], R154 ;  /* 0x0000299a1a00d986 */ /* 0x000fe2000c10110e */
[C---:B------:R-:W-:Y:S02]  /*1f570*/  ISETP.LT.OR P5, PT, R0.reuse, 0x31, !P2 ;  /* 0x000000310000780c */ /* 0x040fe400057a1670 */
[----:B------:R-:W-:Y:S01]  /*1f580*/  F2FP.SATFINITE.E5M2.F32.PACK_AB_MERGE_C R171, RZ, R171, RZ ;  /* 0x000000abffab723e */ /* 0x000fe200048060ff */
[----:B------:R-:W-:Y:S01]  /*1f590*/  FMUL R191, R191, UR20 ;  /* 0x00000014bfbf7c20 */ /* 0x000fe20008400000 */
[----:B------:R-:W-:Y:S01]  /*1f5a0*/  F2FP.SATFINITE.E5M2.F32.PACK_AB_MERGE_C R173, RZ, R173, RZ ;  /* 0x000000adffad723e */ /* 0x000fe200048060ff */
[----:B------:R-:W-:Y:S01]  /*1f5b0*/  @!P3 STG.E.U8 desc[UR14][R24.64+0x30], R155 ;  /* 0x0000309b1800b986 */ /* 0x000fe2000c10110e */
[----:B------:R-:W-:-:S03]  /*1f5c0*/  ISETP.LT.OR P3, PT, R0, 0x32, !P2 ;  /* 0x000000320000780c */ /* 0x000fc60005761670 */
[----:B------:R-:W-:Y:S01]  /*1f5d0*/  @!P6 STG.E.U8 desc[UR14][R24.64+0x31], R156 ;  /* 0x0000319c1800e986 */ /* 0x000fe2000c10110e */
[----:B------:R-:W-:-:S03]  /*1f5e0*/  ISETP.LT.OR P6, PT, R0, 0x39, !P1 ;  /* 0x000000390000780c */ /* 0x000fc60004fc1670 */
[----:B------:R-:W-:Y:S01]  /*1f5f0*/  @!P5 STG.E.U8 desc[UR14][R26.64+0x30], R157 ;  /* 0x0000309d1a00d986 */ /* 0x000fe2000c10110e */
[----:B------:R-:W-:Y:S02]  /*1f600*/  ISETP.LT.OR P5, PT, R0, 0x3a, !P1 ;  /* 0x0000003a0000780c */ /* 0x000fe40004fa1670 */
[----:B-----5:R-:W-:Y:S01]  /*1f610*/  F2FP.SATFINITE.E5M2.F32.PACK_AB_MERGE_C R7, RZ, R174, RZ ;  /* 0x000000aeff07723e */ /* 0x020fe200048060ff */
[----:B------:R-:W-:Y:S01]  /*1f620*/  FMUL R192, R192, UR20 ;  /* 0x00000014c0c07c20 */ /* 0x000fe20008400000 */
[----:B------:R-:W-:Y:S01]  /*1f630*/  FMUL R193, R193, UR20 ;  /* 0x00000014c1c17c20 */ /* 0x000fe20008400000 */
[----:B------:R-:W-:Y:S01]  /*1f640*/  @!P3 STG.E.U8 desc[UR14][R26.64+0x31], R158 ;  /* 0x0000319e1a00b986 */ /* 0x000fe2000c10110e */
[----:B------:R-:W-:-:S03]  /*1f650*/  ISETP.LT.OR P3, PT, R0, 0x39, !P2 ;  /* 0x000000390000780c */ /* 0x000fc60005761670 */
[----:B------:R-:W-:Y:S01]  /*1f660*/  @!P6 STG.E.U8 desc[UR14][R24.64+0x38], R159 ;  /* 0x0000389f1800e986 */ /* 0x000fe2000c10110e */
[----:B------:R-:W-:-:S03]  /*1f670*/  ISETP.LT.OR P6, PT, R0, 0x3a, !P2 ;  /* 0x0000003a0000780c */ /* 0x000fc600057c1670 */
[----:B------:R-:W-:Y:S01]  /*1f680*/  @!P5 STG.E.U8 desc[UR14][R24.64+0x39], R160 ;  /* 0x000039a01800d986 */ /* 0x000fe2000c10110e */
[----:B------:R-:W-:Y:S01]  /*1f690*/  ISETP.LT.OR P5, PT, R0, 0x41, !P1 ;  /* 0x000000410000780c */ /* 0x000fe20004fa1670 */
[----:B------:R-:W-:Y:S01]  /*1f6a0*/  FMUL R194, R194, UR20 ;  /* 0x00000014c2c27c20 */ /* 0x000fe20008400000 */
[----:B------:R-:W-:Y:S01]  /*1f6b0*/  FMUL R195, R195, UR20 ;  /* 0x00000014c3c37c20 */ /* 0x000fe20008400000 */
        /* <DEDUP_REMOVED lines=16> */
[----:B------:R0:W-:Y:S01]  /*1f7c0*/  @!P5 STG.E.U8 desc[UR14][R26.64+0x41], R3 ;  /* 0x000041031a00d986 */ /* 0x0001e2000c10110e */
[----:B------:R-:W-:Y:S01]  /*1f7d0*/  ISETP.LT.OR P5, PT, R0, 0x49, !P2 ;  /* 0x000000490000780c */ /* 0x000fe200057a1670 */
[----:B------:R-:W-:Y:S01]  /*1f7e0*/  FMUL R202, R202, UR20 ;  /* 0x00000014caca7c20 */ /* 0x000fe20008400000 */
[----:B------:R-:W-:Y:S01]  /*1f7f0*/  FMUL R203, R203, UR20 ;  /* 0x00000014cbcb7c20 */ /* 0x000fe20008400000 */
[----:B------:R-:W-:Y:S01]  /*1f800*/  FMUL R204, R204, UR20 ;  /* 0x00000014cccc7c20 */ /* 0x000fe20008400000 */
[----:B------:R-:W-:Y:S01]  /*1f810*/  FMUL R205, R205, UR20 ;  /* 0x00000014cdcd7c20 */ /* 0x000fe20008400000 */
[----:B------:R-:W-:Y:S01]  /*1f820*/  @!P3 STG.E.U8 desc[UR14][R24.64+0x48], R167 ;  /* 0x000048a71800b986 */ /* 0x000fe2000c10110e */
[----:B------:R-:W-:-:S03]  /*1f830*/  ISETP.LT.OR P3, PT, R0, 0x4a, !P2 ;  /* 0x0000004a0000780c */ /* 0x000fc60005761670 */
[----:B------:R3:W-:Y:S01]  /*1f840*/  @!P6 STG.E.U8 desc[UR14][R24.64+0x49], R5 ;  /* 0x000049051800e986 */ /* 0x0007e2000c10110e */
[C---:B------:R-:W-:Y:S02]  /*1f850*/  ISETP.LT.OR P6, PT, R0.reuse, 0x51, !P1 ;  /* 0x000000510000780c */ /* 0x040fe40004fc1670 */
[----:B0-----:R-:W-:Y:S01]  /*1f860*/  F2FP.SATFINITE.E5M2.F32.PACK_AB_MERGE_C R3, RZ, R170, RZ ;  /* 0x000000aaff03723e */ /* 0x001fe200048060ff */
[----:B------:R-:W-:Y:S01]  /*1f870*/  @!P5 STG.E.U8 desc[UR14][R26.64+0x48], R169 ;  /* 0x000048a91a00d986 */ /* 0x000fe2000c10110e */
[----:B------:R-:W-:Y:S01]  /*1f880*/  ISETP.LT.OR P5, PT, R0, 0x52, !P1 ;  /* 0x000000520000780c */ /* 0x000fe20004fa1670 */
[----:B------:R-:W-:Y:S01]  /*1f890*/  FMUL R206, R206, UR20 ;  /* 0x00000014cece7c20 */ /* 0x000fe20008400000 */
[----:B------:R-:W-:Y:S01]  /*1f8a0*/  FMUL R207, R207, UR20 ;  /* 0x00000014cfcf7c20 */ /* 0x000fe20008400000 */
[----:B------:R-:W-:Y:S01]  /*1f8b0*/  FMUL R208, R208, UR20 ;  /* 0x00000014d0d07c20 */ /* 0x000fe20008400000 */
[----:B------:R-:W-:Y:S01]  /*1f8c0*/  FMUL R209, R209, UR20 ;  /* 0x00000014d1d17c20 */ /* 0x000fe20008400000 */
[----:B------:R0:W-:Y:S01]  /*1f8d0*/  @!P3 STG.E.U8 desc[UR14][R26.64+0x49], R3 ;  /* 0x000049031a00b986 */ /* 0x0001e2000c10110e */
[----:B------:R-:W-:-:S03]  /*1f8e0*/  ISETP.LT.OR P3, PT, R0, 0x51, !P2 ;  /* 0x000000510000780c */ /* 0x000fc60005761670 */
[----:B------:R-:W-:Y:S01]  /*1f8f0*/  @!P6 STG.E.U8 desc[UR14][R24.64+0x50], R171 ;  /* 0x000050ab1800e986 */ /* 0x000fe2000c10110e */
[----:B------:R-:W-:Y:S02]  /*1f900*/  ISETP.LT.OR P6, PT, R0, 0x52, !P2 ;  /* 0x000000520000780c */ /* 0x000fe400057c1670 */
[----:B---3--:R-:W-:Y:S01]  /*1f910*/  F2FP.SATFINITE.E5M2.F32.PACK_AB_MERGE_C R5, RZ, R172, RZ ;  /* 0x000000acff05723e */ /* 0x008fe200048060ff */
[----:B------:R-:W-:Y:S01]  /*1f920*/  FMUL R210, R210, UR20 ;  /* 0x00000014d2d27c20 */ /* 0x000fe20008400000 */
[----:B------:R-:W-:Y:S01]  /*1f930*/  FMUL R211, R211, UR20 ;  /* 0x00000014d3d37c20 */ /* 0x000fe20008400000 */
[----:B------:R-:W-:Y:S01]  /*1f940*/  FMUL R212, R212, UR20 ;  /* 0x00000014d4d47c20 */ /* 0x000fe20008400000 */
[----:B------:R-:W-:Y:S01]  /*1f950*/  FMUL R213, R213, UR20 ;  /* 0x00000014d5d57c20 */ /* 0x000fe20008400000 */
[----:B------:R3:W-:Y:S01]  /*1f960*/  @!P5 STG.E.U8 desc[UR14][R24.64+0x51], R5 ;  /* 0x000051051800d986 */ /* 0x0007e2000c10110e */
[----:B------:R-:W-:-:S03]  /*1f970*/  ISETP.LT.OR P5, PT, R0, 0x59, !P1 ;  /* 0x000000590000780c */ /* 0x000fc60004fa1670 */
[----:B------:R-:W-:Y:S01]  /*1f980*/  @!P3 STG.E.U8 desc[UR14][R26.64+0x50], R173 ;  /* 0x000050ad1a00b986 */ /* 0x000fe2000c10110e */
[----:B------:R-:W-:-:S03]  /*1f990*/  ISETP.LT.OR P3, PT, R0, 0x5a, !P1 ;  /* 0x0000005a0000780c */ /* 0x000fc60004f61670 */
[----:B------:R5:W-:Y:S01]  /*1f9a0*/  @!P6 STG.E.U8 desc[UR14][R26.64+0x51], R7 ;  /* 0x000051071a00e986 */ /* 0x000be2000c10110e */
[----:B------:R-:W-:Y:S02]  /*1f9b0*/  ISETP.LT.OR P6, PT, R0, 0x59, !P2 ;  /* 0x000000590000780c */ /* 0x000fe400057c1670 */
[----:B------:R-:W-:Y:S01]  /*1f9c0*/  F2FP.SATFINITE.E5M2.F32.PACK_AB_MERGE_C R175, RZ, R175, RZ ;  /* 0x000000afffaf723e */ /* 0x000fe200048060ff */
[----:B------:R-:W-:Y:S01]  /*1f9d0*/  FMUL R214, R214, UR20 ;  /* 0x00000014d6d67c20 */ /* 0x000fe20008400000 */
[----:B0-----:R-:W-:Y:S01]  /*1f9e0*/  F2FP.SATFINITE.E5M2.F32.PACK_AB_MERGE_C R3, RZ, R176, RZ ;  /* 0x000000b0ff03723e */ /* 0x001fe200048060ff */
[----:B------:R-:W-:Y:S01]  /*1f9f0*/  FMUL R215, R215, UR20 ;  /* 0x00000014d7d77c20 */ /* 0x000fe20008400000 */
[----:B------:R-:W-:Y:S01]  /*1fa00*/  F2FP.SATFINITE.E5M2.F32.PACK_AB_MERGE_C R177, RZ, R177, RZ ;  /* 0x000000b1ffb1723e */ /* 0x000fe200048060ff */
[----:B------:R-:W-:Y:S01]  /*1fa10*/  @!P5 STG.E.U8 desc[UR14][R24.64+0x58], R175 ;  /* 0x000058af1800d986 */ /* 0x000fe2000c10110e */
[----:B------:R-:W-:-:S03]  /*1fa20*/  ISETP.LT.OR P5, PT, R0, 0x5a, !P2 ;  /* 0x0000005a0000780c */ /* 0x000fc600057a1670 */
[----:B------:R0:W-:Y:S01]  /*1fa30*/  @!P3 STG.E.U8 desc[UR14][R24.64+0x59], R3 ;  /* 0x000059031800b986 */ /* 0x0001e2000c10110e */
[----:B------:R-:W-:-:S03]  /*1fa40*/  ISETP.LT.OR P3, PT, R0, 0x61, !P1 ;  /* 0x000000610000780c */ /* 0x000fc60004f61670 */
[----:B------:R-:W-:Y:S01]  /*1fa50*/  @!P6 STG.E.U8 desc[UR14][R26.64+0x58], R177 ;  /* 0x000058b11a00e986 */ /* 0x000fe2000c10110e */
[----:B------:R-:W-:Y:S02]  /*1fa60*/  ISETP.LT.OR P6, PT, R0, 0x62, !P1 ;  /* 0x000000620000780c */ /* 0x000fe40004fc1670 */
[----:B---3--:R-:W-:Y:S01]  /*1fa70*/  F2FP.SATFINITE.E5M2.F32.PACK_AB_MERGE_C R5, RZ, R178, RZ ;  /* 0x000000b2ff05723e */ /* 0x008fe200048060ff */
[----:B------:R-:W-:Y:S01]  /*1fa80*/  FMUL R216, R216, UR20 ;  /* 0x00000014d8d87c20 */ /* 0x000fe20008400000 */
[----:B------:R-:W-:Y:S01]  /*1fa90*/  F2FP.SATFINITE.E5M2.F32.PACK_AB_MERGE_C R179, RZ, R179, RZ ;  /* 0x000000b3ffb3723e */ /* 0x000fe200048060ff */
[----:B------:R-:W-:Y:S01]  /*1faa0*/  FMUL R217, R217, UR20 ;  /* 0x00000014d9d97c20 */ /* 0x000fe20008400000 */
[----:B-----5:R-:W-:Y:S01]  /*1fab0*/  F2FP.SATFINITE.E5M2.F32.PACK_AB_MERGE_C R7, RZ, R180, RZ ;  /* 0x000000b4ff07723e */ /* 0x020fe200048060ff */
        /* <DEDUP_REMOVED lines=97> */
[----:B--2---:R-:W-:Y:S01]  /*200d0*/  FMUL R2, R2, UR20 ;  /* 0x0000001402027c20 */ /* 0x004fe20008400000 */
        /* <DEDUP_REMOVED lines=8> */
[----:B------:R-:W2:Y:S01]  /*20160*/  LDL.LU R39, [R1+0x218] ;  /* 0x0002180001277983 */ /* 0x000ea20000300800 */
[----:B------:R-:W-:Y:S01]  /*20170*/  F2FP.SATFINITE.E5M2.F32.PACK_AB_MERGE_C R209, RZ, R209, RZ ;  /* 0x000000d1ffd1723e */ /* 0x000fe200048060ff */
[----:B------:R-:W-:Y:S01]  /*20180*/  FMUL R236, R236, UR20 ;  /* 0x00000014ecec7c20 */ /* 0x000fe20008400000 */
[----:B-----5:R-:W-:Y:S01]  /*20190*/  F2FP.SATFINITE.E5M2.F32.PACK_AB_MERGE_C R7, RZ, R210, RZ ;  /* 0x000000d2ff07723e */ /* 0x020fe200048060ff */
[----:B------:R3:W-:Y:S01]  /*201a0*/  @!P5 STG.E.U8 desc[UR14][R24.64+0x99], R5 ;  /* 0x000099051800d986 */ /* 0x0007e2000c10110e */
[C---:B------:R-:W-:Y:S01]  /*201b0*/  ISETP.LT.OR P5, PT, R0.reuse, 0xa1, !P1 ;  /* 0x000000a10000780c */ /* 0x040fe20004fa1670 */
[----:B------:R-:W-:Y:S01]  /*201c0*/  FMUL R235, R235, UR20 ;  /* 0x00000014ebeb7c20 */ /* 0x000fe20008400000 */
[----:B------:R-:W-:Y:S01]  /*201d0*/  F2FP.SATFINITE.E5M2.F32.PACK_AB_MERGE_C R211, RZ, R211, RZ ;  /* 0x000000d3ffd3723e */ /* 0x000fe200048060ff */
[----:B------:R-:W-:Y:S01]  /*201e0*/  @!P3 STG.E.U8 desc[UR14][R26.64+0x98], R209 ;  /* 0x000098d11a00b986 */ /* 0x000fe2000c10110e */
[C---:B------:R-:W-:Y:S01]  /*201f0*/  ISETP.LT.OR P3, PT, R0.reuse, 0xa2, !P1 ;  /* 0x000000a20000780c */ /* 0x040fe20004f61670 */
[----:B------:R-:W-:Y:S01]  /*20200*/  FMUL R237, R237, UR20 ;  /* 0x00000014eded7c20 */ /* 0x000fe20008400000 */
[----:B0-----:R-:W-:Y:S01]  /*20210*/  F2FP.SATFINITE.E5M2.F32.PACK_AB_MERGE_C R3, RZ, R212, RZ ;  /* 0x000000d4ff03723e */ /* 0x001fe200048060ff */
[----:B------:R0:W-:Y:S01]  /*20220*/  @!P6 STG.E.U8 desc[UR14][R26.64+0x99], R7 ;  /* 0x000099071a00e986 */ /* 0x0001e2000c10110e */
[----:B------:R-:W-:-:S02]  /*20230*/  ISETP.LT.OR P6, PT, R0, 0xa1, !P2 ;  /* 0x000000a10000780c */ /* 0x000fc400057c1670 */
[----:B------:R-:W-:Y:S01]  /*20240*/  F2FP.SATFINITE.E5M2.F32.PACK_AB_MERGE_C R213, RZ, R213, RZ ;  /* 0x000000d5ffd5723e */ /* 0x000fe200048060ff */
[----:B------:R-:W5:Y:S01]  /*20250*/  LDL.LU R38, [R1+0x21c] ;  /* 0x00021c0001267983 */ /* 0x000f620000300800 */
[----:B---3--:R-:W-:Y:S02]  /*20260*/  F2FP.SATFINITE.E5M2.F32.PACK_AB_MERGE_C R5, RZ, R214, RZ ;  /* 0x000000d6ff05723e */ /* 0x008fe400048060ff */
[----:B------:R-:W-:Y:S01]  /*20270*/  F2FP.SATFINITE.E5M2.F32.PACK_AB_MERGE_C R215, RZ, R215, RZ ;  /* 0x000000d7ffd7723e */ /* 0x000fe200048060ff */
[----:B------:R-:W-:Y:S01]  /*20280*/  @!P5 STG.E.U8 desc[UR14][R24.64+0xa0], R211 ;  /* 0x0000a0d31800d986 */ /* 0x000fe2000c10110e */
[C---:B------:R-:W-:Y:S02]  /*20290*/  ISETP.LT.OR P5, PT, R0.reuse, 0xa2, !P2 ;  /* 0x000000a20000780c */ /* 0x040fe400057a1670 */
[----:B------:R-:W-:Y:S01]  /*202a0*/  F2FP.SATFINITE.E5M2.F32.PACK_AB_MERGE_C R217, RZ, R217, RZ ;  /* 0x000000d9ffd9723e */ /* 0x000fe200048060ff */
[----:B------:R3:W-:Y:S01]  /*202b0*/  @!P3 STG.E.U8 desc[UR14][R24.64+0xa1], R3 ;  /* 0x0000a1031800b986 */ /* 0x0007e2000c10110e */
[----:B------:R-:W-:-:S02]  /*202c0*/  ISETP.LT.OR P3, PT, R0, 0xa9, !P1 ;  /* 0x000000a90000780c */ /* 0x000fc40004f61670 */
[----:B0-----:R-:W-:Y:S01]  /*202d0*/  F2FP.SATFINITE.E5M2.F32.PACK_AB_MERGE_C R7, RZ, R216, RZ ;  /* 0x000000d8ff07723e */ /* 0x001fe200048060ff */
[----:B------:R-:W-:Y:S01]  /*202e0*/  @!P6 STG.E.U8 desc[UR14][R26.64+0xa0], R213 ;  /* 0x0000a0d51a00e986 */ /* 0x000fe2000c10110e */
[C---:B------:R-:W-:Y:S02]  /*202f0*/  ISETP.LT.OR P6, PT, R0.reuse, 0xaa, !P1 ;  /* 0x000000aa0000780c */ /* 0x040fe40004fc1670 */
[----:B------:R-:W-:Y:S02]  /*20300*/  F2FP.SATFINITE.E5M2.F32.PACK_AB_MERGE_C R219, RZ, R219, RZ ;  /* 0x000000dbffdb723e */ /* 0x000fe400048060ff */
[----:B------:R-:W-:Y:S01]  /*20310*/  F2FP.SATFINITE.E5M2.F32.PACK_AB_MERGE_C R221, RZ, R221, RZ ;  /* 0x000000ddffdd723e */ /* 0x000fe200048060ff */
[----:B------:R0:W-:Y:S01]  /*20320*/  @!P5 STG.E.U8 desc[UR14][R26.64+0xa1], R5 ;  /* 0x0000a1051a00d986 */ /* 0x0001e2000c10110e */
[C---:B------:R-:W-:Y:S02]  /*20330*/  ISETP.LT.OR P5, PT, R0.reuse, 0xa9, !P2 ;  /* 0x000000a90000780c */ /* 0x040fe400057a1670 */
[----:B---3--:R-:W-:Y:S01]  /*20340*/  F2FP.SATFINITE.E5M2.F32.PACK_AB_MERGE_C R3, RZ, R218, RZ ;  /* 0x000000daff03723e */ /* 0x008fe200048060ff */
[----:B------:R-:W-:Y:S01]  /*20350*/  @!P3 STG.E.U8 desc[UR14][R24.64+0xa8], R215 ;  /* 0x0000a8d71800b986 */ /* 0x000fe2000c10110e */
[----:B------:R-:W-:-:S02]  /*20360*/  ISETP.LT.OR P3, PT, R0, 0xaa, !P2 ;  /* 0x000000aa0000780c */ /* 0x000fc40005761670 */
[----:B------:R-:W-:Y:S01]  /*20370*/  F2FP.SATFINITE.E5M2.F32.PACK_AB_MERGE_C R223, RZ, R223, RZ ;  /* 0x000000dfffdf723e */ /* 0x000fe200048060ff */
[----:B------:R3:W-:Y:S01]  /*20380*/  @!P6 STG.E.U8 desc[UR14][R24.64+0xa9], R7 ;  /* 0x0000a9071800e986 */ /* 0x0007e2000c10110e */
[C---:B------:R-:W-:Y:S02]  /*20390*/  ISETP.LT.OR P6, PT, R0.reuse, 0xb1, !P1 ;  /* 0x000000b10000780c */ /* 0x040fe40004fc1670 */
[----:B------:R-:W-:Y:S02]  /*203a0*/  F2FP.SATFINITE.E5M2.F32.PACK_AB_MERGE_C R225, RZ, R225, RZ ;  /* 0x000000e1ffe1723e */ /* 0x000fe400048060ff */
[----:B0-----:R-:W-:Y:S01]  /*203b0*/  F2FP.SATFINITE.E5M2.F32.PACK_AB_MERGE_C R5, RZ, R220, RZ ;  /* 0x000000dcff05723e */ /* 0x001fe200048060ff */
[----:B------:R-:W-:Y:S01]  /*203c0*/  @!P5 STG.E.U8 desc[UR14][R26.64+0xa8], R217 ;  /* 0x0000a8d91a00d986 */ /* 0x000fe2000c10110e */
[C---:B------:R-:W-:Y:S02]  /*203d0*/  ISETP.LT.OR P5, PT, R0.reuse, 0xb2, !P1 ;  /* 0x000000b20000780c */ /* 0x040fe40004fa1670 */
[----:B------:R-:W-:Y:S01]  /*203e0*/  F2FP.SATFINITE.E5M2.F32.PACK_AB_MERGE_C R227, RZ, R227, RZ ;  /* 0x000000e3ffe3723e */ /* 0x000fe200048060ff */
[----:B------:R0:W-:Y:S01]  /*203f0*/  @!P3 STG.E.U8 desc[UR14][R26.64+0xa9], R3 ;  /* 0x0000a9031a00b986 */ /* 0x0001e2000c10110e */
[----:B------:R-:W-:-:S02]  /*20400*/  ISETP.LT.OR P3, PT, R0, 0xb1, !P2 ;  /* 0x000000b10000780c */ /* 0x000fc40005761670 */
[----:B---3--:R-:W-:Y:S01]  /*20410*/  F2FP.SATFINITE.E5M2.F32.PACK_AB_MERGE_C R7, RZ, R222, RZ ;  /* 0x000000deff07723e */ /* 0x008fe200048060ff */
[----:B------:R-:W-:Y:S01]  /*20420*/  @!P6 STG.E.U8 desc[UR14][R24.64+0xb0], R219 ;  /* 0x0000b0db1800e986 */ /* 0x000fe2000c10110e */
[C---:B------:R-:W-:Y:S02]  /*20430*/  ISETP.LT.OR P6, PT, R0.reuse, 0xb2, !P2 ;  /* 0x000000b20000780c */ /* 0x040fe400057c1670 */
[----:B------:R-:W-:Y:S02]  /*20440*/  F2FP.SATFINITE.E5M2.F32.PACK_AB_MERGE_C R229, RZ, R229, RZ ;  /* 0x000000e5ffe5723e */ /* 0x000fe400048060ff */
[----:B------:R-:W-:Y:S01]  /*20450*/  F2FP.SATFINITE.E5M2.F32.PACK_AB_MERGE_C R231, RZ, R231, RZ ;  /* 0x000000e7ffe7723e */ /* 0x000fe200048060ff */
[----:B------:R3:W-:Y:S01]  /*20460*/  @!P5 STG.E.U8 desc[UR14][R24.64+0xb1], R5 ;  /* 0x0000b1051800d986 */ /* 0x0007e2000c10110e */
[C---:B------:R-:W-:Y:S02]  /*20470*/  ISETP.LT.OR P5, PT, R0.reuse, 0xb9, !P1 ;  /* 0x000000b90000780c */ /* 0x040fe40004fa1670 */
[----:B0-----:R-:W-:Y:S01]  /*20480*/  F2FP.SATFINITE.E5M2.F32.PACK_AB_MERGE_C R3, RZ, R224, RZ ;  /* 0x000000e0ff03723e */ /* 0x001fe200048060ff */
[----:B------:R-:W-:Y:S01]  /*20490*/  @!P3 STG.E.U8 desc[UR14][R26.64+0xb0], R221 ;  /* 0x0000b0dd1a00b986 */ /* 0x000fe2000c10110e */
[----:B------:R-:W-:-:S02]  /*204a0*/  ISETP.LT.OR P3, PT, R0, 0xba, !P1 ;  /* 0x000000ba0000780c */ /* 0x000fc40004f61670 */
[----:B------:R-:W-:Y:S01]  /*204b0*/  F2FP.SATFINITE.E5M2.F32.PACK_AB_MERGE_C R233, RZ, R233, RZ ;  /* 0x000000e9ffe9723e */ /* 0x000fe200048060ff */
[----:B------:R0:W-:Y:S01]  /*204c0*/  @!P6 STG.E.U8 desc[UR14][R26.64+0xb1], R7 ;  /* 0x0000b1071a00e986 */ /* 0x0001e2000c10110e */
[C---:B------:R-:W-:Y:S02]  /*204d0*/  ISETP.LT.OR P6, PT, R0.reuse, 0xb9, !P2 ;  /* 0x000000b90000780c */ /* 0x040fe400057c1670 */
[----:B------:R-:W-:Y:S02]  /*204e0*/  F2FP.SATFINITE.E5M2.F32.PACK_AB_MERGE_C R235, RZ, R235, RZ ;  /* 0x000000ebffeb723e */ /* 0x000fe400048060ff */
[----:B---3--:R-:W-:Y:S01]  /*204f0*/  F2FP.SATFINITE.E5M2.F32.PACK_AB_MERGE_C R5, RZ, R226, RZ ;  /* 0x000000e2ff05723e */ /* 0x008fe200048060ff */
[----:B------:R-:W-:Y:S01]  /*20500*/  @!P5 STG.E.U8 desc[UR14][R24.64+0xb8], R223 ;  /* 0x0000b8df1800d986 */ /* 0x000fe2000c10110e */
[----:B------:R-:W-:-:S03]  /*20510*/  ISETP.LT.OR P5, PT, R0, 0xba, !P2 ;  /* 0x000000ba0000780c */ /* 0x000fc600057a1670 */
[----:B------:R3:W-:Y:S01]  /*20520*/  @!P3 STG.E.U8 desc[UR14][R24.64+0xb9], R3 ;  /* 0x0000b9031800b986 */ /* 0x0007e2000c10110e */
[C---:B------:R-:W-:Y:S02]  /*20530*/  ISETP.LT.OR P3, PT, R0.reuse, 0xc1, !P1 ;  /* 0x000000c10000780c */ /* 0x040fe40004f61670 */
[----:B0-----:R-:W-:Y:S01]  /*20540*/  F2FP.SATFINITE.E5M2.F32.PACK_AB_MERGE_C R7, RZ, R228, RZ ;  /* 0x000000e4ff07723e */ /* 0x001fe200048060ff */
[----:B------:R-:W-:Y:S01]  /*20550*/  @!P6 STG.E.U8 desc[UR14][R26.64+0xb8], R225 ;  /* 0x0000b8e11a00e986 */ /* 0x000fe2000c10110e */
[----:B------:R-:W-:-:S05]  /*20560*/  ISETP.LT.OR P6, PT, R0, 0xc2, !P1 ;  /* 0x000000c20000780c */ /* 0x000fca0004fc1670 */
[----:B------:R0:W-:Y:S01]  /*20570*/  @!P5 STG.E.U8 desc[UR14][R26.64+0xb9], R5 ;  /* 0x0000b9051a00d986 */ /* 0x0001e2000c10110e */
[C---:B------:R-:W-:Y:S02]  /*20580*/  ISETP.LT.OR P5, PT, R0.reuse, 0xc1, !P2 ;  /* 0x000000c10000780c */ /* 0x040fe400057a1670 */
[----:B---3--:R-:W-:Y:S01]  /*20590*/  F2FP.SATFINITE.E5M2.F32.PACK_AB_MERGE_C R3, RZ, R230, RZ ;  /* 0x000000e6ff03723e */ /* 0x008fe200048060ff */
[----:B------:R-:W-:Y:S01]  /*205a0*/  @!P3 STG.E.U8 desc[UR14][R24.64+0xc0], R227 ;  /* 0x0000c0e31800b986 */ /* 0x000fe2000c10110e */
[----:B------:R-:W-:-:S03]  /*205b0*/  ISETP.LT.OR P3, PT, R0, 0xc2, !P2 ;  /* 0x000000c20000780c */ /* 0x000fc60005761670 */
[----:B------:R3:W-:Y:S01]  /*205c0*/  @!P6 STG.E.U8 desc[UR14][R24.64+0xc1], R7 ;  /* 0x0000c1071800e986 */ /* 0x0007e2000c10110e */
[----:B------:R-:W-:Y:S02]  /*205d0*/  ISETP.LT.OR P6, PT, R0, 0xc9, !P1 ;  /* 0x000000c90000780c */ /* 0x000fe40004fc1670 */
[----:B0-----:R-:W-:-:S03]  /*205e0*/  F2FP.SATFINITE.E5M2.F32.PACK_AB_MERGE_C R5, RZ, R232, RZ ;  /* 0x000000e8ff05723e */ /* 0x001fc600048060ff */
[----:B------:R-:W-:Y:S01]  /*205f0*/  @!P5 STG.E.U8 desc[UR14][R26.64+0xc0], R229 ;  /* 0x0000c0e51a00d986 */ /* 0x000fe2000c10110e */
[----:B------:R-:W-:-:S03]  /*20600*/  ISETP.LT.OR P5, PT, R0, 0xca, !P1 ;  /* 0x000000ca0000780c */ /* 0x000fc60004fa1670 */
[----:B------:R4:W-:Y:S01]  /*20610*/  @!P3 STG.E.U8 desc[UR14][R26.64+0xc1], R3 ;  /* 0x0000c1031a00b986 */ /* 0x0009e2000c10110e */
[C---:B------:R-:W-:Y:S02]  /*20620*/  ISETP.LT.OR P3, PT, R0.reuse, 0xc9, !P2 ;  /* 0x000000c90000780c */ /* 0x040fe40005761670 */
[----:B---3--:R-:W-:Y:S01]  /*20630*/  F2FP.SATFINITE.E5M2.F32.PACK_AB_MERGE_C R7, RZ, R234, RZ ;  /* 0x000000eaff07723e */ /* 0x008fe200048060ff */
[----:B------:R-:W-:Y:S01]  /*20640*/  @!P6 STG.E.U8 desc[UR14][R24.64+0xc8], R231 ;  /* 0x0000c8e71800e986 */ /* 0x000fe2000c10110e */
[----:B------:R-:W-:-:S05]  /*20650*/  ISETP.LT.OR P6, PT, R0, 0xca, !P2 ;  /* 0x000000ca0000780c */ /* 0x000fca00057c1670 */
[----:B------:R0:W-:Y:S01]  /*20660*/  @!P5 STG.E.U8 desc[UR14][R24.64+0xc9], R5 ;  /* 0x0000c9051800d986 */ /* 0x0001e2000c10110e */
[----:B------:R-:W-:-:S03]  /*20670*/  ISETP.LT.OR P5, PT, R0, 0xd1, !P1 ;  /* 0x000000d10000780c */ /* 0x000fc60004fa1670 */
[----:B------:R-:W-:Y:S01]  /*20680*/  @!P3 STG.E.U8 desc[UR14][R26.64+0xc8], R233 ;  /* 0x0000c8e91a00b986 */ /* 0x000fe2000c10110e */
[----:B------:R-:W-:-:S03]  /*20690*/  ISETP.LT.OR P3, PT, R0, 0xd2, !P1 ;  /* 0x000000d20000780c */ /* 0x000fc60004f61670 */
[----:B------:R3:W-:Y:S01]  /*206a0*/  @!P6 STG.E.U8 desc[UR14][R26.64+0xc9], R7 ;  /* 0x0000c9071a00e986 */ /* 0x0007e2000c10110e */
[----:B----4-:R-:W-:Y:S01]  /*206b0*/  FMUL R3, R36, UR20 ;  /* 0x0000001424037c20 */ /* 0x010fe20008400000 */
[----:B------:R-:W-:Y:S02]  /*206c0*/  ISETP.LT.OR P6, PT, R0, 0xd1, !P2 ;  /* 0x000000d10000780c */ /* 0x000fe400057c1670 */
[----:B0-----:R-:W-:Y:S02]  /*206d0*/  F2FP.SATFINITE.E5M2.F32.PACK_AB_MERGE_C R5, RZ, R236, RZ ;  /* 0x000000ecff05723e */ /* 0x001fe400048060ff */
[----:B---3--:R-:W-:Y:S01]  /*206e0*/  F2FP.SATFINITE.E5M2.F32.PACK_AB_MERGE_C R7, RZ, R2, RZ ;  /* 0x00000002ff07723e */ /* 0x008fe200048060ff */
[----:B------:R-:W-:Y:S01]  /*206f0*/  FMUL R2, R37, UR20 ;  /* 0x0000001425027c20 */ /* 0x000fe20008400000 */
[----:B------:R-:W-:Y:S04]  /*20700*/  @!P5 STG.E.U8 desc[UR14][R24.64+0xd0], R235 ;  /* 0x0000d0eb1800d986 */ /* 0x000fe8000c10110e */
[----:B------:R-:W3:Y:S01]  /*20710*/  LDL.LU R37, [R1+0x220] ;  /* 0x0002200001257983 */ /* 0x000ee20000300800 */
[----:B------:R-:W-:Y:S01]  /*20720*/  F2FP.SATFINITE.E5M2.F32.PACK_AB_MERGE_C R9, RZ, R2, RZ ;  /* 0x00000002ff09723e */ /* 0x000fe200048060ff */
[----:B------:R-:W-:-:S02]  /*20730*/  FMUL R2, R35, UR20 ;  /* 0x0000001423027c20 */ /* 0x000fc40008400000 */
[----:B------:R-:W4:Y:S01]  /*20740*/  LDL.LU R36, [R1+0x224] ;  /* 0x0002240001247983 */ /* 0x000f220000300800 */
[----:B------:R-:W-:-:S03]  /*20750*/  F2FP.SATFINITE.E5M2.F32.PACK_AB_MERGE_C R11, RZ, R3, RZ ;  /* 0x00000003ff0b723e */ /* 0x000fc600048060ff */
[----:B------:R0:W-:Y:S01]  /*20760*/  @!P3 STG.E.U8 desc[UR14][R24.64+0xd1], R5 ;  /* 0x0000d1051800b986 */ /* 0x0001e2000c10110e */
[----:B------:R-:W-:-:S03]  /*20770*/  FMUL R3, R32, UR20 ;  /* 0x0000001420037c20 */ /* 0x000fc60008400000 */
[----:B------:R-:W4:Y:S01]  /*20780*/  LDL.LU R35, [R1+0x228] ;  /* 0x0002280001237983 */ /* 0x000f220000300800 */
[----:B0-----:R-:W-:Y:S01]  /*20790*/  F2FP.SATFINITE.E5M2.F32.PACK_AB_MERGE_C R5, RZ, R2, RZ ;  /* 0x00000002ff05723e */ /* 0x001fe200048060ff */
[----:B------:R-:W-:Y:S02]  /*207a0*/  FMUL R2, R33, UR20 ;  /* 0x0000001421027c20 */ /* 0x000fe40008400000 */
[----:B------:R-:W4:Y:S04]  /*207b0*/  LDL.LU R33, [R1+0x22c] ;  /* 0x00022c0001217983 */ /* 0x000f280000300800 */
[----:B------:R-:W4:Y:S01]  /*207c0*/  LDL.LU R32, [R1+0x230] ;  /* 0x0002300001207983 */ /* 0x000f220000300800 */
[C---:B------:R-:W-:Y:S02]  /*207d0*/  ISETP.LT.OR P5, PT, R0.reuse, 0xd2, !P2 ;  /* 0x000000d20000780c */ /* 0x040fe400057a1670 */
[----:B------:R-:W-:Y:S01]  /*207e0*/  ISETP.LT.OR P3, PT, R0, 0xd9, !P1 ;  /* 0x000000d90000780c */ /* 0x000fe20004f61670 */
[----:B------:R-:W4:Y:S01]  /*207f0*/  LDL.LU R41, [R1+0x234] ;  /* 0x0002340001297983 */ /* 0x000f220000300800 */
[----:B------:R-:W-:-:S05]  /*20800*/  F2FP.SATFINITE.E5M2.F32.PACK_AB_MERGE_C R237, RZ, R237, RZ ;  /* 0x000000edffed723e */ /* 0x000fca00048060ff */
[----:B------:R-:W-:Y:S01]  /*20810*/  @!P6 STG.E.U8 desc[UR14][R26.64+0xd0], R237 ;  /* 0x0000d0ed1a00e986 */ /* 0x000fe2000c10110e */
[----:B------:R-:W-:-:S03]  /*20820*/  ISETP.LT.OR P6, PT, R0, 0xda, !P1 ;  /* 0x000000da0000780c */ /* 0x000fc60004fc1670 */
[----:B------:R0:W-:Y:S01]  /*20830*/  @!P5 STG.E.U8 desc[UR14][R26.64+0xd1], R7 ;  /* 0x0000d1071a00d986 */ /* 0x0001e2000c10110e */
[----:B------:R-:W-:-:S03]  /*20840*/  ISETP.LT.OR P5, PT, R0, 0xd9, !P2 ;  /* 0x000000d90000780c */ /* 0x000fc600057a1670 */
[----:B------:R1:W-:Y:S01]  /*20850*/  @!P3 STG.E.U8 desc[UR14][R24.64+0xd8], R9 ;  /* 0x0000d8091800b986 */ /* 0x0003e2000c10110e */
[----:B------:R-:W-:Y:S02]  /*20860*/  ISETP.LT.OR P3, PT, R0, 0xda, !P2 ;  /* 0x000000da0000780c */ /* 0x000fe40005761670 */
[----:B0-----:R-:W-:-:S03]  /*20870*/  F2FP.SATFINITE.E5M2.F32.PACK_AB_MERGE_C R7, RZ, R2, RZ ;  /* 0x00000002ff07723e */ /* 0x001fc600048060ff */
[----:B------:R-:W-:Y:S01]  /*20880*/  @!P6 STG.E.U8 desc[UR14][R24.64+0xd9], R11 ;  /* 0x0000d90b1800e986 */ /* 0x000fe2000c10110e */
[----:B-1----:R-:W-:-:S03]  /*20890*/  F2FP.SATFINITE.E5M2.F32.PACK_AB_MERGE_C R9, RZ, R3, RZ ;  /* 0x00000003ff09723e */ /* 0x002fc600048060ff */
[----:B------:R0:W-:Y:S04]  /*208a0*/  @!P5 STG.E.U8 desc[UR14][R26.64+0xd8], R5 ;  /* 0x0000d8051a00d986 */ /* 0x0001e8000c10110e */
[----:B------:R1:W-:Y:S01]  /*208b0*/  @!P3 STG.E.U8 desc[UR14][R26.64+0xd9], R7 ;  /* 0x0000d9071a00b986 */ /* 0x0003e2000c10110e */
[----:B--2---:R-:W-:-:S03]  /*208c0*/  FMUL R4, R39, UR20 ;  /* 0x0000001427047c20 */ /* 0x004fc60008400000 */
[----:B------:R-:W2:Y:S01]  /*208d0*/  LDL.LU R39, [R1+0x238] ;  /* 0x0002380001277983 */ /* 0x000ea20000300800 */
[----:B-----5:R-:W-:-:S03]  /*208e0*/  FMUL R2, R38, UR20 ;  /* 0x0000001426027c20 */ /* 0x020fc60008400000 */
[----:B------:R-:W5:Y:S02]  /*208f0*/  LDL.LU R38, [R1+0x23c] ;  /* 0x00023c0001267983 */ /* 0x000f640000300800 */
[----:B0-----:R-:W-:Y:S02]  /*20900*/  F2FP.SATFINITE.E5M2.F32.PACK_AB_MERGE_C R5, RZ, R2, RZ ;  /* 0x00000002ff05723e */ /* 0x001fe400048060ff */
[----:B------:R-:W-:Y:S01]  /*20910*/  F2FP.SATFINITE.E5M2.F32.PACK_AB_MERGE_C R11, RZ, R4, RZ ;  /* 0x00000004ff0b723e */ /* 0x000fe200048060ff */
[----:B---3--:R-:W-:Y:S02]  /*20920*/  FMUL R3, R37, UR20 ;  /* 0x0000001425037c20 */ /* 0x008fe40008400000 */
[----:B------:R-:W3:Y:S01]  /*20930*/  LDL.LU R37, [R1+0x240] ;  /* 0x0002400001257983 */ /* 0x000ee20000300800 */
[----:B----4-:R-:W-:-:S03]  /*20940*/  FMUL R2, R36, UR20 ;  /* 0x0000001424027c20 */ /* 0x010fc60008400000 */
[----:B------:R-:W4:Y:S01]  /*20950*/  LDL.LU R36, [R1+0x244] ;  /* 0x0002440001247983 */ /* 0x000f220000300800 */
[----:B------:R-:W-:Y:S02]  /*20960*/  F2FP.SATFINITE.E5M2.F32.PACK_AB_MERGE_C R13, RZ, R3, RZ ;  /* 0x00000003ff0d723e */ /* 0x000fe400048060ff */
[----:B-1----:R-:W-:Y:S01]  /*20970*/  F2FP.SATFINITE.E5M2.F32.PACK_AB_MERGE_C R7, RZ, R2, RZ ;  /* 0x00000002ff07723e */ /* 0x002fe200048060ff */
[----:B------:R-:W-:Y:S02]  /*20980*/  FMUL R2, R35, UR20 ;  /* 0x0000001423027c20 */ /* 0x000fe40008400000 */
[----:B------:R-:W4:Y:S01]  /*20990*/  LDL.LU R35, [R1+0x248] ;  /* 0x0002480001237983 */ /* 0x000f220000300800 */
[----:B------:R-:W-:-:S03]  /*209a0*/  FMUL R3, R33, UR20 ;  /* 0x0000001421037c20 */ /* 0x000fc60008400000 */
[----:B------:R-:W4:Y:S01]  /*209b0*/  LDL.LU R33, [R1+0x24c] ;  /* 0x00024c0001217983 */ /* 0x000f220000300800 */
[----:B------:R-:W-:-:S03]  /*209c0*/  FMUL R4, R32, UR20 ;  /* 0x0000001420047c20 */ /* 0x000fc60008400000 */
[----:B------:R-:W4:Y:S01]  /*209d0*/  LDL.LU R32, [R1+0x250] ;  /* 0x0002500001207983 */ /* 0x000f220000300800 */
[C---:B------:R-:W-:Y:S02]  /*209e0*/  ISETP.LT.OR P6, PT, R0.reuse, 0xe1, !P1 ;  /* 0x000000e10000780c */ /* 0x040fe40004fc1670 */
[C---:B------:R-:W-:Y:S02]  /*209f0*/  ISETP.LT.OR P5, PT, R0.reuse, 0xe2, !P1 ;  /* 0x000000e20000780c */ /* 0x040fe40004fa1670 */
[----:B------:R-:W-:-:S09]  /*20a00*/  ISETP.LT.OR P3, PT, R0, 0xe1, !P2 ;  /* 0x000000e10000780c */ /* 0x000fd20005761670 */
[----:B------:R0:W-:Y:S01]  /*20a10*/  @!P6 STG.E.U8 desc[UR14][R24.64+0xe0], R9 ;  /* 0x0000e0091800e986 */ /* 0x0001e2000c10110e */
[----:B------:R-:W-:-:S03]  /*20a20*/  ISETP.LT.OR P6, PT, R0, 0xe2, !P2 ;  /* 0x000000e20000780c */ /* 0x000fc600057c1670 */
[----:B------:R-:W-:Y:S01]  /*20a30*/  @!P5 STG.E.U8 desc[UR14][R24.64+0xe1], R11 ;  /* 0x0000e10b1800d986 */ /* 0x000fe2000c10110e */
[----:B------:R-:W-:-:S03]  /*20a40*/  ISETP.LT.OR P5, PT, R0, 0xe9, !P1 ;  /* 0x000000e90000780c */ /* 0x000fc60004fa1670 */
[----:B------:R1:W-:Y:S01]  /*20a50*/  @!P3 STG.E.U8 desc[UR14][R26.64+0xe0], R5 ;  /* 0x0000e0051a00b986 */ /* 0x0003e2000c10110e */
[----:B------:R-:W-:-:S05]  /*20a60*/  ISETP.LT.OR P3, PT, R0, 0xea, !P1 ;  /* 0x000000ea0000780c */ /* 0x000fca0004f61670 */
[----:B------:R-:W-:Y:S01]  /*20a70*/  @!P6 STG.E.U8 desc[UR14][R26.64+0xe1], R13 ;  /* 0x0000e10d1a00e986 */ /* 0x000fe2000c10110e */
[C---:B------:R-:W-:Y:S02]  /*20a80*/  ISETP.LT.OR P6, PT, R0.reuse, 0xe9, !P2 ;  /* 0x000000e90000780c */ /* 0x040fe400057c1670 */
[----:B0-----:R-:W-:Y:S01]  /*20a90*/  F2FP.SATFINITE.E5M2.F32.PACK_AB_MERGE_C R9, RZ, R2, RZ ;  /* 0x00000002ff09723e */ /* 0x001fe200048060ff */
[----:B------:R0:W-:Y:S01]  /*20aa0*/  @!P5 STG.E.U8 desc[UR14][R24.64+0xe8], R7 ;  /* 0x0000e8071800d986 */ /* 0x0001e2000c10110e */
[----:B------:R-:W-:Y:S01]  /*20ab0*/  ISETP.LT.OR P5, PT, R0, 0xea, !P2 ;  /* 0x000000ea0000780c */ /* 0x000fe200057a1670 */
[----:B------:R-:W-:Y:S01]  /*20ac0*/  FMUL R2, R41, UR20 ;  /* 0x0000001429027c20 */ /* 0x000fe20008400000 */
[----:B-1----:R-:W-:Y:S02]  /*20ad0*/  F2FP.SATFINITE.E5M2.F32.PACK_AB_MERGE_C R5, RZ, R3, RZ ;  /* 0x00000003ff05723e */ /* 0x002fe400048060ff */
[----:B------:R-:W-:Y:S01]  /*20ae0*/  F2FP.SATFINITE.E5M2.F32.PACK_AB_MERGE_C R11, RZ, R4, RZ ;  /* 0x00000004ff0b723e */ /* 0x000fe200048060ff */
[----:B------:R-:W-:Y:S01]  /*20af0*/  @!P3 STG.E.U8 desc[UR14][R24.64+0xe9], R9 ;  /* 0x0000e9091800b986 */ /* 0x000fe2000c10110e */
[----:B0-----:R-:W-:-:S03]  /*20b00*/  F2FP.SATFINITE.E5M2.F32.PACK_AB_MERGE_C R7, RZ, R2, RZ ;  /* 0x00000002ff07723e */ /* 0x001fc600048060ff */
[----:B------:R0:W-:Y:S04]  /*20b10*/  @!P6 STG.E.U8 desc[UR14][R26.64+0xe8], R5 ;  /* 0x0000e8051a00e986 */ /* 0x0001e8000c10110e */
[----:B------:R1:W-:Y:S01]  /*20b20*/  @!P5 STG.E.U8 desc[UR14][R26.64+0xe9], R11 ;  /* 0x0000e90b1a00d986 */ /* 0x0003e2000c10110e */
[----:B--2---:R-:W-:-:S05]  /*20b30*/  FMUL R3, R39, UR20 ;  /* 0x0000001427037c20 */ /* 0x004fca0008400000 */
[----:B------:R-:W-:Y:S01]  /*20b40*/  F2FP.SATFINITE.E5M2.F32.PACK_AB_MERGE_C R13, RZ, R3, RZ ;  /* 0x00000003ff0d723e */ /* 0x000fe200048060ff */
[----:B-----5:R-:W-:-:S05]  /*20b50*/  FMUL R2, R38, UR20 ;  /* 0x0000001426027c20 */ /* 0x020fca0008400000 */
[----:B0-----:R-:W-:Y:S01]  /*20b60*/  F2FP.SATFINITE.E5M2.F32.PACK_AB_MERGE_C R5, RZ, R2, RZ ;  /* 0x00000002ff05723e */ /* 0x001fe200048060ff */
[----:B---3--:R-:W-:Y:S02]  /*20b70*/  FMUL R3, R37, UR20 ;  /* 0x0000001425037c20 */ /* 0x008fe40008400000 */
[----:B------:R-:W2:Y:S01]  /*20b80*/  LDL.LU R37, [R1+0x254] ;  /* 0x0002540001257983 */ /* 0x000ea20000300800 */
[----:B----4-:R-:W-:-:S03]  /*20b90*/  FMUL R4, R36, UR20 ;  /* 0x0000001424047c20 */ /* 0x010fc60008400000 */
[----:B------:R-:W3:Y:S01]  /*20ba0*/  LDL.LU R39, [R1+0x258] ;  /* 0x0002580001277983 */ /* 0x000ee20000300800 */
[----:B------:R-:W-:-:S03]  /*20bb0*/  F2FP.SATFINITE.E5M2.F32.PACK_AB_MERGE_C R9, RZ, R3, RZ ;  /* 0x00000003ff09723e */ /* 0x000fc600048060ff */
[----:B------:R-:W4:Y:S01]  /*20bc0*/  LDL.LU R36, [R1+0x25c] ;  /* 0x00025c0001247983 */ /* 0x000f220000300800 */
[----:B-1----:R-:W-:Y:S01]  /*20bd0*/  F2FP.SATFINITE.E5M2.F32.PACK_AB_MERGE_C R11, RZ, R4, RZ ;  /* 0x00000004ff0b723e */ /* 0x002fe200048060ff */
[----:B------:R-:W-:Y:S02]  /*20be0*/  FMUL R2, R35, UR20 ;  /* 0x0000001423027c20 */ /* 0x000fe40008400000 */
[----:B------:R-:W5:Y:S01]  /*20bf0*/  LDL.LU R35, [R1+0x260] ;  /* 0x0002600001237983 */ /* 0x000f620000300800 */
[----:B------:R-:W-:-:S03]  /*20c00*/  FMUL R3, R33, UR20 ;  /* 0x0000001421037c20 */ /* 0x000fc60008400000 */
[----:B------:R-:W5:Y:S01]  /*20c10*/  LDL.LU R33, [R1+0x264] ;  /* 0x0002640001217983 */ /* 0x000f620000300800 */
[----:B------:R-:W-:-:S03]  /*20c20*/  FMUL R4, R32, UR20 ;  /* 0x0000001420047c20 */ /* 0x000fc60008400000 */
[----:B------:R-:W5:Y:S01]  /*20c30*/  LDL.LU R32, [R1+0x268] ;  /* 0x0002680001207983 */ /* 0x000f620000300800 */
[C---:B------:R-:W-:Y:S02]  /*20c40*/  ISETP.LT.OR P3, PT, R0.reuse, 0xf1, !P1 ;  /* 0x000000f10000780c */ /* 0x040fe40004f61670 */
[C---:B------:R-:W-:Y:S01]  /*20c50*/  ISETP.LT.OR P6, PT, R0.reuse, 0xf2, !P1 ;  /* 0x000000f20000780c */ /* 0x040fe20004fc1670 */
[----:B------:R-:W5:Y:S01]  /*20c60*/  LDL.LU R38, [R1+0x26c] ;  /* 0x00026c0001267983 */ /* 0x000f620000300800 */
[----:B------:R-:W-:-:S09]  /*20c70*/  ISETP.LT.OR P5, PT, R0, 0xf1, !P2 ;  /* 0x000000f10000780c */ /* 0x000fd200057a1670 */
[----:B------:R0:W-:Y:S01]  /*20c80*/  @!P3 STG.E.U8 desc[UR14][R24.64+0xf0], R7 ;  /* 0x0000f0071800b986 */ /* 0x0001e2000c10110e */
[----:B------:R-:W-:-:S03]  /*20c90*/  ISETP.LT.OR P3, PT, R0, 0xf2, !P2 ;  /* 0x000000f20000780c */ /* 0x000fc60005761670 */
[----:B------:R1:W-:Y:S01]  /*20ca0*/  @!P6 STG.E.U8 desc[UR14][R24.64+0xf1], R13 ;  /* 0x0000f10d1800e986 */ /* 0x0003e2000c10110e */
[C---:B------:R-:W-:Y:S02]  /*20cb0*/  ISETP.LT.OR P6, PT, R0.reuse, 0xf9, !P1 ;  /* 0x000000f90000780c */ /* 0x040fe40004fc1670 */
[----:B------:R-:W-:Y:S01]  /*20cc0*/  ISETP.LT.OR P1, PT, R0, 0xfa, !P1 ;  /* 0x000000fa0000780c */ /* 0x000fe20004f21670 */
[----:B------:R1:W-:Y:S01]  /*20cd0*/  @!P5 STG.E.U8 desc[UR14][R26.64+0xf0], R5 ;  /* 0x0000f0051a00d986 */ /* 0x0003e2000c10110e */
[----:B0-----:R-:W-:Y:S02]  /*20ce0*/  F2FP.SATFINITE.E5M2.F32.PACK_AB_MERGE_C R7, RZ, R3, RZ ;  /* 0x00000003ff07723e */ /* 0x001fe400048060ff */
[----:B-1----:R-:W-:Y:S02]  /*20cf0*/  F2FP.SATFINITE.E5M2.F32.PACK_AB_MERGE_C R13, RZ, R4, RZ ;  /* 0x00000004ff0d723e */ /* 0x002fe400048060ff */
[----:B------:R-:W-:Y:S01]  /*20d00*/  F2FP.SATFINITE.E5M2.F32.PACK_AB_MERGE_C R5, RZ, R2, RZ ;  /* 0x00000002ff05723e */ /* 0x000fe200048060ff */
[----:B------:R0:W-:Y:S04]  /*20d10*/  @!P3 STG.E.U8 desc[UR14][R26.64+0xf1], R9 ;  /* 0x0000f1091a00b986 */ /* 0x0001e8000c10110e */
[----:B------:R1:W-:Y:S04]  /*20d20*/  @!P6 STG.E.U8 desc[UR14][R24.64+0xf8], R11 ;  /* 0x0000f80b1800e986 */ /* 0x0003e8000c10110e */
[----:B------:R1:W-:Y:S01]  /*20d30*/  @!P1 STG.E.U8 desc[UR14][R24.64+0xf9], R5 ;  /* 0x0000f90518009986 */ /* 0x0003e2000c10110e */
[----:B--2---:R-:W-:-:S03]  /*20d40*/  FMUL R2, R37, UR20 ;  /* 0x0000001425027c20 */ /* 0x004fc60008400000 */
[----:B------:R-:W2:Y:S01]  /*20d50*/  LDL.LU R37, [R1+0x270] ;  /* 0x0002700001257983 */ /* 0x000ea20000300800 */
[----:B---3--:R-:W-:-:S03]  /*20d60*/  FMUL R3, R39, UR20 ;  /* 0x0000001427037c20 */ /* 0x008fc60008400000 */
[----:B------:R-:W3:Y:S01]  /*20d70*/  LDL.LU R39, [R1+0x274] ;  /* 0x0002740001277983 */ /* 0x000ee20000300800 */
[----:B----4-:R-:W-:-:S03]  /*20d80*/  FMUL R4, R36, UR20 ;  /* 0x0000001424047c20 */ /* 0x010fc60008400000 */
[----:B------:R-:W4:Y:S01]  /*20d90*/  LDL.LU R36, [R1+0x278] ;  /* 0x0002780001247983 */ /* 0x000f220000300800 */
[----:B0-----:R-:W-:Y:S01]  /*20da0*/  F2FP.SATFINITE.E5M2.F32.PACK_AB_MERGE_C R9, RZ, R2, RZ ;  /* 0x00000002ff09723e */ /* 0x001fe200048060ff */
[----:B-----5:R-:W-:Y:S01]  /*20db0*/  FMUL R2, R35, UR20 ;  /* 0x0000001423027c20 */ /* 0x020fe20008400000 */
[----:B-1----:R-:W-:Y:S01]  /*20dc0*/  F2FP.SATFINITE.E5M2.F32.PACK_AB_MERGE_C R11, RZ, R3, RZ ;  /* 0x00000003ff0b723e */ /* 0x002fe200048060ff */
[----:B------:R-:W5:Y:S01]  /*20dd0*/  LDL.LU R35, [R1+0x27c] ;  /* 0x00027c0001237983 */ /* 0x000f620000300800 */
[----:B------:R-:W-:Y:S01]  /*20de0*/  F2FP.SATFINITE.E5M2.F32.PACK_AB_MERGE_C R5, RZ, R4, RZ ;  /* 0x00000004ff05723e */ /* 0x000fe200048060ff */
[----:B------:R-:W-:Y:S02]  /*20df0*/  FMUL R3, R33, UR20 ;  /* 0x0000001421037c20 */ /* 0x000fe40008400000 */
[----:B------:R-:W5:Y:S01]  /*20e00*/  LDL.LU R33, [R1+0x280] ;  /* 0x0002800001217983 */ /* 0x000f620000300800 */
[----:B------:R-:W-:-:S03]  /*20e10*/  FMUL R4, R32, UR20 ;  /* 0x0000001420047c20 */ /* 0x000fc60008400000 */
[----:B------:R-:W5:Y:S01]  /*20e20*/  LDL.LU R32, [R1+0x284] ;  /* 0x0002840001207983 */ /* 0x000f620000300800 */
[C---:B------:R-:W-:Y:S02]  /*20e30*/  ISETP.LT.OR P5, PT, R0.reuse, 0xf9, !P2 ;  /* 0x000000f90000780c */ /* 0x040fe400057a1670 */
[----:B------:R-:W-:Y:S02]  /*20e40*/  ISETP.LT.OR P2, PT, R0, 0xfa, !P2 ;  /* 0x000000fa0000780c */ /* 0x000fe40005741670 */
[C---:B------:R-:W-:Y:S02]  /*20e50*/  ISETP.GE.AND P6, PT, R34.reuse, 0x81, PT ;  /* 0x000000812200780c */ /* 0x040fe40003fc6270 */
[----:B------:R-:W-:Y:S02]  /*20e60*/  ISETP.GE.AND P3, PT, R34, 0x89, PT ;  /* 0x000000892200780c */ /* 0x000fe40003f66270 */
[----:B------:R-:W-:-:S05]  /*20e70*/  ISETP.LT.OR P1, PT, R0, 0x1, !P6 ;  /* 0x000000010000780c */ /* 0x000fca0007721670 */
[----:B------:R0:W-:Y:S01]  /*20e80*/  @!P5 STG.E.U8 desc[UR14][R26.64+0xf8], R7 ;  /* 0x0000f8071a00d986 */ /* 0x0001e2000c10110e */
[----:B------:R-:W-:-:S03]  /*20e90*/  ISETP.LT.OR P5, PT, R0, 0x1, !P3 ;  /* 0x000000010000780c */ /* 0x000fc60005fa1670 */
[----:B------:R1:W-:Y:S01]  /*20ea0*/  @!P2 STG.E.U8 desc[UR14][R26.64+0xf9], R13 ;  /* 0x0000f90d1a00a986 */ /* 0x0003e2000c10110e */
[----:B------:R-:W-:-:S03]  /*20eb0*/  ISETP.LT.OR P2, PT, R0, 0x2, !P6 ;  /* 0x000000020000780c */ /* 0x000fc60007741670 */
[----:B------:R1:W-:Y:S01]  /*20ec0*/  @!P1 STG.E.U8 desc[UR14][R30.64], R9 ;  /* 0x000000091e009986 */ /* 0x0003e2000c10110e */
[----:B------:R-:W-:Y:S02]  /*20ed0*/  ISETP.LT.OR P1, PT, R0, 0x2, !P3 ;  /* 0x000000020000780c */ /* 0x000fe40005f21670 */
[----:B0-----:R-:W-:Y:S01]  /*20ee0*/  F2FP.SATFINITE.E5M2.F32.PACK_AB_MERGE_C R7, RZ, R2, RZ ;  /* 0x00000002ff07723e */ /* 0x001fe200048060ff */
[----:B------:R-:W-:Y:S02]  /*20ef0*/  FMUL R2, R38, UR20 ;  /* 0x0000001426027c20 */ /* 0x000fe40008400000 */
[----:B------:R-:W5:Y:S04]  /*20f00*/  LDL.LU R38, [R1+0x288] ;  /* 0x0002880001267983 */ /* 0x000f680000300800 */
[----:B------:R-:W-:Y:S04]  /*20f10*/  @!P2 STG.E.U8 desc[UR14][R30.64+0x1], R11 ;  /* 0x0000010b1e00a986 */ /* 0x000fe8000c10110e */
[----:B------:R0:W-:Y:S01]  /*20f20*/  @!P5 STG.E.U8 desc[UR14][R28.64], R5 ;  /* 0x000000051c00d986 */ /* 0x0001e2000c10110e */
[----:B------:R-:W-:-:S02]  /*20f30*/  ISETP.LT.OR P5, PT, R0, 0xa, !P6 ;  /* 0x0000000a0000780c */ /* 0x000fc400077a1670 */
[----:B-1----:R-:W-:Y:S02]  /*20f40*/  F2FP.SATFINITE.E5M2.F32.PACK_AB_MERGE_C R13, RZ, R3, RZ ;  /* 0x00000003ff0d723e */ /* 0x002fe400048060ff */
[----:B------:R-:W-:Y:S01]  /*20f50*/  F2FP.SATFINITE.E5M2.F32.PACK_AB_MERGE_C R9, RZ, R4, RZ ;  /* 0x00000004ff09723e */ /* 0x000fe200048060ff */
[----:B------:R1:W-:Y:S01]  /*20f60*/  @!P1 STG.E.U8 desc[UR14][R28.64+0x1], R7 ;  /* 0x000001071c009986 */ /* 0x0003e2000c10110e */
[----:B0-----:R-:W-:-:S07]  /*20f70*/  F2FP.SATFINITE.E5M2.F32.PACK_AB_MERGE_C R5, RZ, R2, RZ ;  /* 0x00000002ff05723e */ /* 0x001fce00048060ff */
[----:B------:R0:W-:Y:S01]  /*20f80*/  @!P5 STG.E.U8 desc[UR14][R30.64+0x9], R9 ;  /* 0x000009091e00d986 */ /* 0x0001e2000c10110e */
[----:B--2---:R-:W-:-:S03]  /*20f90*/  FMUL R3, R37, UR20 ;  /* 0x0000001425037c20 */ /* 0x004fc60008400000 */
[----:B------:R-:W2:Y:S01]  /*20fa0*/  LDL.LU R37, [R1+0x28c] ;  /* 0x00028c0001257983 */ /* 0x000ea20000300800 */
[----:B---3--:R-:W-:-:S03]  /*20fb0*/  FMUL R4, R39, UR20 ;  /* 0x0000001427047c20 */ /* 0x008fc60008400000 */
[----:B------:R-:W3:Y:S01]  /*20fc0*/  LDL.LU R39, [R1+0x290] ;  /* 0x0002900001277983 */ /* 0x000ee20000300800 */
[----:B----4-:R-:W-:-:S03]  /*20fd0*/  FMUL R2, R36, UR20 ;  /* 0x0000001424027c20 */ /* 0x010fc60008400000 */
[----:B------:R-:W4:Y:S01]  /*20fe0*/  LDL.LU R36, [R1+0x294] ;  /* 0x0002940001247983 */ /* 0x000f220000300800 */
[----:B------:R-:W-:Y:S01]  /*20ff0*/  F2FP.SATFINITE.E5M2.F32.PACK_AB_MERGE_C R11, RZ, R3, RZ ;  /* 0x00000003ff0b723e */ /* 0x000fe200048060ff */
[----:B-----5:R-:W-:Y:S01]  /*21000*/  FMUL R3, R35, UR20 ;  /* 0x0000001423037c20 */ /* 0x020fe20008400000 */
[----:B-1----:R-:W-:Y:S01]  /*21010*/  F2FP.SATFINITE.E5M2.F32.PACK_AB_MERGE_C R7, RZ, R4, RZ ;  /* 0x00000004ff07723e */ /* 0x002fe200048060ff */
[----:B------:R-:W5:Y:S01]  /*21020*/  LDL.LU R35, [R1+0x298] ;  /* 0x0002980001237983 */ /* 0x000f620000300800 */
[----:B0-----:R-:W-:Y:S01]  /*21030*/  F2FP.SATFINITE.E5M2.F32.PACK_AB_MERGE_C R9, RZ, R2, RZ ;  /* 0x00000002ff09723e */ /* 0x001fe200048060ff */
[----:B------:R-:W-:Y:S02]  /*21040*/  FMUL R4, R33, UR20 ;  /* 0x0000001421047c20 */ /* 0x000fe40008400000 */
[----:B------:R-:W5:Y:S01]  /*21050*/  LDL.LU R33, [R1+0x29c] ;  /* 0x00029c0001217983 */ /* 0x000f620000300800 */
[----:B------:R-:W-:-:S03]  /*21060*/  FMUL R2, R32, UR20 ;  /* 0x0000001420027c20 */ /* 0x000fc60008400000 */
[----:B------:R-:W5:Y:S01]  /*21070*/  LDL.LU R32, [R1+0x2a0] ;  /* 0x0002a00001207983 */ /* 0x000f620000300800 */
[C---:B------:R-:W-:Y:S02]  /*21080*/  ISETP.LT.OR P2, PT, R0.reuse, 0x9, !P6 ;  /* 0x000000090000780c */ /* 0x040fe40007741670 */
[C---:B------:R-:W-:Y:S02]  /*21090*/  ISETP.LT.OR P1, PT, R0.reuse, 0x9, !P3 ;  /* 0x000000090000780c */ /* 0x040fe40005f21670 */
[----:B------:R-:W-:-:S09]  /*210a0*/  ISETP.LT.OR P5, PT, R0, 0x11, !P6 ;  /* 0x000000110000780c */ /* 0x000fd200077a1670 */
[----:B------:R0:W-:Y:S01]  /*210b0*/  @!P2 STG.E.U8 desc[UR14][R30.64+0x8], R13 ;  /* 0x0000080d1e00a986 */ /* 0x0001e2000c10110e */
[----:B------:R-:W-:-:S03]  /*210c0*/  ISETP.LT.OR P2, PT, R0, 0xa, !P3 ;  /* 0x0000000a0000780c */ /* 0x000fc60005f41670 */
[----:B------:R1:W-:Y:S01]  /*210d0*/  @!P1 STG.E.U8 desc[UR14][R28.64+0x8], R5 ;  /* 0x000008051c009986 */ /* 0x0003e2000c10110e */
[----:B------:R-:W-:Y:S02]  /*210e0*/  ISETP.LT.OR P1, PT, R0, 0x11, !P3 ;  /* 0x000000110000780c */ /* 0x000fe40005f21670 */
[----:B0-----:R-:W-:-:S07]  /*210f0*/  F2FP.SATFINITE.E5M2.F32.PACK_AB_MERGE_C R13, RZ, R3, RZ ;  /* 0x00000003ff0d723e */ /* 0x001fce00048060ff */
[----:B------:R0:W-:Y:S01]  /*21100*/  @!P2 STG.E.U8 desc[UR14][R28.64+0x9], R11 ;  /* 0x0000090b1c00a986 */ /* 0x0001e2000c10110e */
[----:B------:R-:W-:Y:S01]  /*21110*/  ISETP.LT.OR P2, PT, R0, 0x12, !P6 ;  /* 0x000000120000780c */ /* 0x000fe20007741670 */
[----:B------:R-:W-:Y:S02]  /*21120*/  FMUL R3, R38, UR20 ;  /* 0x0000001426037c20 */ /* 0x000fe40008400000 */
[----:B------:R0:W-:Y:S01]  /*21130*/  @!P5 STG.E.U8 desc[UR14][R30.64+0x10], R7 ;  /* 0x000010071e00d986 */ /* 0x0001e2000c10110e */
[----:B------:R-:W-:-:S03]  /*21140*/  ISETP.LT.OR P5, PT, R0, 0x12, !P3 ;  /* 0x000000120000780c */ /* 0x000fc60005fa1670 */
[----:B------:R-:W5:Y:S01]  /*21150*/  LDL.LU R38, [R1+0x2a4] ;  /* 0x0002a40001267983 */ /* 0x000f620000300800 */
[----:B-1----:R-:W-:Y:S02]  /*21160*/  F2FP.SATFINITE.E5M2.F32.PACK_AB_MERGE_C R5, RZ, R4, RZ ;  /* 0x00000004ff05723e */ /* 0x002fe400048060ff */
[----:B0-----:R-:W-:Y:S02]  /*21170*/  F2FP.SATFINITE.E5M2.F32.PACK_AB_MERGE_C R11, RZ, R3, RZ ;  /* 0x00000003ff0b723e */ /* 0x001fe400048060ff */
        /* <DEDUP_REMOVED lines=20> */
[C---:B------:R-:W-:Y:S02]  /*212c0*/  ISETP.LT.OR P1, PT, R0.reuse, 0x19, !P6 ;  /* 0x000000190000780c */ /* 0x040fe40007721670 */
[----:B------:R-:W-:-:S09]  /*212d0*/  ISETP.LT.OR P5, PT, R0, 0x19, !P3 ;  /* 0x000000190000780c */ /* 0x000fd20005fa1670 */
[----:B------:R-:W-:Y:S01]  /*212e0*/  @!P2 STG.E.U8 desc[UR14][R30.64+0x19], R11 ;  /* 0x0000190b1e00a986 */ /* 0x000fe2000c10110e */
[----:B------:R-:W-:-:S03]  /*212f0*/  ISETP.LT.OR P2, PT, R0, 0x1a, !P3 ;  /* 0x0000001a0000780c */ /* 0x000fc60005f41670 */
[----:B------:R0:W-:Y:S01]  /*21300*/  @!P1 STG.E.U8 desc[UR14][R30.64+0x18], R7 ;  /* 0x000018071e009986 */ /* 0x0001e2000c10110e */
[----:B------:R-:W-:-:S03]  /*21310*/  ISETP.LT.OR P1, PT, R0, 0x21, !P6 ;  /* 0x000000210000780c */ /* 0x000fc60007721670 */
[----:B------:R1:W-:Y:S01]  /*21320*/  @!P5 STG.E.U8 desc[UR14][R28.64+0x18], R9 ;  /* 0x000018091c00d986 */ /* 0x0003e2000c10110e */
[----:B------:R-:W-:-:S05]  /*21330*/  ISETP.LT.OR P5, PT, R0, 0x22, !P6 ;  /* 0x000000220000780c */ /* 0x000fca00077a1670 */
[----:B------:R1:W-:Y:S01]  /*21340*/  @!P2 STG.E.U8 desc[UR14][R28.64+0x19], R5 ;  /* 0x000019051c00a986 */ /* 0x0003e2000c10110e */
[----:B0-----:R-:W-:-:S03]  /*21350*/  F2FP.SATFINITE.E5M2.F32.PACK_AB_MERGE_C R7, RZ, R4, RZ ;  /* 0x00000004ff07723e */ /* 0x001fc600048060ff */
[----:B------:R-:W-:Y:S01]  /*21360*/  @!P1 STG.E.U8 desc[UR14][R30.64+0x20], R13 ;  /* 0x0000200d1e009986 */ /* 0x000fe2000c10110e */
[----:B------:R-:W-:Y:S01]  /*21370*/  ISETP.LT.OR P1, PT, R0, 0x21, !P3 ;  /* 0x000000210000780c */ /* 0x000fe20005f21670 */
[----:B------:R-:W-:Y:S02]  /*21380*/  FMUL R4, R38, UR20 ;  /* 0x0000001426047c20 */ /* 0x000fe40008400000 */
[----:B------:R-:W5:Y:S01]  /*21390*/  LDL.LU R38, [R1+0x2c0] ;  /* 0x0002c00001267983 */ /* 0x000f620000300800 */
[----:B-1----:R-:W-:Y:S02]  /*213a0*/  F2FP.SATFINITE.E5M2.F32.PACK_AB_MERGE_C R9, RZ, R2, RZ ;  /* 0x00000002ff09723e */ /* 0x002fe400048060ff */
[----:B------:R-:W-:Y:S02]  /*213b0*/  F2FP.SATFINITE.E5M2.F32.PACK_AB_MERGE_C R11, RZ, R3, RZ ;  /* 0x00000003ff0b723e */ /* 0x000fe400048060ff */
[----:B------:R-:W-:Y:S01]  /*213c0*/  F2FP.SATFINITE.E5M2.F32.PACK_AB_MERGE_C R5, RZ, R4, RZ ;  /* 0x00000004ff05723e */ /* 0x000fe200048060ff */
        /* <DEDUP_REMOVED lines=10> */
[----:B------:R-:W-:Y:S01]  /*21470*/  F2FP.SATFINITE.E5M2.F32.PACK_AB_MERGE_C R13, RZ, R3, RZ ;  /* 0x00000003ff0d723e */ /* 0x000fe200048060ff */
[----:B------:R-:W5:Y:S01]  /*21480*/  LDL.LU R35, [R1+0x2d0] ;  /* 0x0002d00001237983 */ /* 0x000f620000300800 */
[----:B-1----:R-:W-:Y:S01]  /*21490*/  F2FP.SATFINITE.E5M2.F32.PACK_AB_MERGE_C R9, RZ, R4, RZ ;  /* 0x00000004ff09723e */ /* 0x002fe200048060ff */
        /* <DEDUP_REMOVED lines=10> */
[----:B------:R-:W-:-:S09]  /*21540*/  ISETP.LT.OR P5, PT, R0, 0x2a, !P3 ;  /* 0x0000002a0000780c */ /* 0x000fd20005fa1670 */
[----:B------:R1:W-:Y:S01]  /*21550*/  @!P2 STG.E.U8 desc[UR14][R30.64+0x29], R7 ;  /* 0x000029071e00a986 */ /* 0x0003e2000c10110e */
[C---:B------:R-:W-:Y:S02]  /*21560*/  ISETP.LT.OR P2, PT, R0.reuse, 0x32, !P6 ;  /* 0x000000320000780c */ /* 0x040fe40007741670 */
[----:B0-----:R-:W-:Y:S01]  /*21570*/  F2FP.SATFINITE.E5M2.F32.PACK_AB_MERGE_C R5, RZ, R2, RZ ;  /* 0x00000002ff05723e */ /* 0x001fe200048060ff */
[----:B------:R-:W-:Y:S01]  /*21580*/  @!P1 STG.E.U8 desc[UR14][R28.64+0x28], R13 ;  /* 0x0000280d1c009986 */ /* 0x000fe2000c10110e */
[----:B------:R-:W-:Y:S01]  /*21590*/  ISETP.LT.OR P1, PT, R0, 0x31, !P6 ;  /* 0x000000310000780c */ /* 0x000fe20007721670 */
[----:B------:R-:W-:Y:S02]  /*215a0*/  FMUL R2, R38, UR20 ;  /* 0x0000001426027c20 */ /* 0x000fe40008400000 */
[----:B------:R0:W-:Y:S01]  /*215b0*/  @!P5 STG.E.U8 desc[UR14][R28.64+0x29], R9 ;  /* 0x000029091c00d986 */ /* 0x0001e2000c10110e */
[----:B------:R-:W-:-:S03]  /*215c0*/  ISETP.LT.OR P5, PT, R0, 0x31, !P3 ;  /* 0x000000310000780c */ /* 0x000fc60005fa1670 */
[----:B------:R-:W5:Y:S01]  /*215d0*/  LDL.LU R38, [R1+0x2dc] ;  /* 0x0002dc0001267983 */ /* 0x000f620000300800 */
[----:B------:R-:W-:Y:S02]  /*215e0*/  F2FP.SATFINITE.E5M2.F32.PACK_AB_MERGE_C R11, RZ, R3, RZ ;  /* 0x00000003ff0b723e */ /* 0x000fe400048060ff */
[----:B-1----:R-:W-:Y:S02]  /*215f0*/  F2FP.SATFINITE.E5M2.F32.PACK_AB_MERGE_C R7, RZ, R4, RZ ;  /* 0x00000004ff07723e */ /* 0x002fe400048060ff */
[----:B0-----:R-:W-:Y:S01]  /*21600*/  F2FP.SATFINITE.E5M2.F32.PACK_AB_MERGE_C R9, RZ, R2, RZ ;  /* 0x00000002ff09723e */ /* 0x001fe200048060ff */
[----:B------:R0:W-:Y:S04]  /*21610*/  @!P1 STG.E.U8 desc[UR14][R30.64+0x30], R5 ;  /* 0x000030051e009986 */ /* 0x0001e8000c10110e */
[----:B------:R-:W-:Y:S04]  /*21620*/  @!P2 STG.E.U8 desc[UR14][R30.64+0x31], R11 ;  /* 0x0000310b1e00a986 */ /* 0x000fe8000c10110e */
        /* <DEDUP_REMOVED lines=9> */
[----:B0-----:R-:W-:Y:S01]  /*216c0*/  F2FP.SATFINITE.E5M2.F32.PACK_AB_MERGE_C R5, RZ, R4, RZ ;  /* 0x00000004ff05723e */ /* 0x001fe200048060ff */
        /* <DEDUP_REMOVED lines=8> */
[----:B------:R-:W-:Y:S02]  /*21750*/  ISETP.LT.OR P5, PT, R0, 0x3a, !P6 ;  /* 0x0000003a0000780c */ /* 0x000fe400077a1670 */
[----:B------:R-:W-:-:S07]  /*21760*/  F2FP.SATFINITE.E5M2.F32.PACK_AB_MERGE_C R11, RZ, R3, RZ ;  /* 0x00000003ff0b723e */ /* 0x000fce00048060ff */
[----:B------:R0:W-:Y:S01]  /*21770*/  @!P2 STG.E.U8 desc[UR14][R28.64+0x31], R9 ;  /* 0x000031091c00a986 */ /* 0x0001e2000c10110e */
[----:B------:R-:W-:-:S03]  /*21780*/  ISETP.LT.OR P2, PT, R0, 0x3a, !P3 ;  /* 0x0000003a0000780c */ /* 0x000fc60005f41670 */
[----:B------:R-:W-:Y:S01]  /*21790*/  @!P1 STG.E.U8 desc[UR14][R30.64+0x38], R13 ;  /* 0x0000380d1e009986 */ /* 0x000fe2000c10110e */
[----:B------:R-:W-:-:S03]  /*217a0*/  ISETP.LT.OR P1, PT, R0, 0x39, !P3 ;  /* 0x000000390000780c */ /* 0x000fc60005f21670 */
[----:B------:R1:W-:Y:S01]  /*217b0*/  @!P5 STG.E.U8 desc[UR14][R30.64+0x39], R5 ;  /* 0x000039051e00d986 */ /* 0x0003e2000c10110e */
[----:B------:R-:W-:Y:S02]  /*217c0*/  ISETP.LT.OR P5, PT, R0, 0x41, !P6 ;  /* 0x000000410000780c */ /* 0x000fe400077a1670 */
[----:B0-----:R-:W-:Y:S01]  /*217d0*/  F2FP.SATFINITE.E5M2.F32.PACK_AB_MERGE_C R9, RZ, R4, RZ ;  /* 0x00000004ff09723e */ /* 0x001fe200048060ff */
[----:B------:R-:W-:Y:S02]  /*217e0*/  FMUL R3, R38, UR20 ;  /* 0x0000001426037c20 */ /* 0x000fe40008400000 */
[----:B------:R-:W5:Y:S01]  /*217f0*/  LDL.LU R38, [R1+0x2f8] ;  /* 0x0002f80001267983 */ /* 0x000f620000300800 */
[----:B-1----:R-:W-:Y:S02]  /*21800*/  F2FP.SATFINITE.E5M2.F32.PACK_AB_MERGE_C R5, RZ, R2, RZ ;  /* 0x00000002ff05723e */ /* 0x002fe400048060ff */
[----:B------:R-:W-:Y:S01]  /*21810*/  F2FP.SATFINITE.E5M2.F32.PACK_AB_MERGE_C R13, RZ, R3, RZ ;  /* 0x00000003ff0d723e */ /* 0x000fe200048060ff */
        /* <DEDUP_REMOVED lines=24> */
[----:B------:R-:W-:-:S03]  /*219a0*/  ISETP.LT.OR P1, PT, R0, 0x49, !P6 ;  /* 0x000000490000780c */ /* 0x000fc60007721670 */
[----:B------:R1:W-:Y:S01]  /*219b0*/  @!P5 STG.E.U8 desc[UR14][R28.64+0x41], R7 ;  /* 0x000041071c00d986 */ /* 0x0003e2000c10110e */
[----:B------:R-:W-:Y:S02]  /*219c0*/  ISETP.LT.OR P5, PT, R0, 0x49, !P3 ;  /* 0x000000490000780c */ /* 0x000fe40005fa1670 */
[----:B0-----:R-:W-:-:S03]  /*219d0*/  F2FP.SATFINITE.E5M2.F32.PACK_AB_MERGE_C R5, RZ, R4, RZ ;  /* 0x00000004ff05723e */ /* 0x001fc600048060ff */
[----:B------:R-:W-:Y:S01]  /*219e0*/  @!P2 STG.E.U8 desc[UR14][R30.64+0x49], R11 ;  /* 0x0000490b1e00a986 */ /* 0x000fe2000c10110e */
[----:B------:R-:W-:Y:S02]  /*219f0*/  ISETP.LT.OR P2, PT, R0, 0x4a, !P3 ;  /* 0x0000004a0000780c */ /* 0x000fe40005f41670 */
[----:B-1----:R-:W-:Y:S01]  /*21a00*/  F2FP.SATFINITE.E5M2.F32.PACK_AB_MERGE_C R13, RZ, R3, RZ ;  /* 0x00000003ff0d723e */ /* 0x002fe200048060ff */
[----:B------:R-:W-:Y:S02]  /*21a10*/  FMUL R4, R38, UR20 ;  /* 0x0000001426047c20 */ /* 0x000fe40008400000 */
[----:B------:R-:W5:Y:S01]  /*21a20*/  LDL.LU R38, [R1+0x314] ;  /* 0x0003140001267983 */ /* 0x000f620000300800 */
[----:B------:R-:W-:-:S03]  /*21a30*/  F2FP.SATFINITE.E5M2.F32.PACK_AB_MERGE_C R7, RZ, R2, RZ ;  /* 0x00000002ff07723e */ /* 0x000fc600048060ff */
[----:B------:R0:W-:Y:S04]  /*21a40*/  @!P1 STG.E.U8 desc[UR14][R30.64+0x48], R9 ;  /* 0x000048091e009986 */ /* 0x0001e8000c10110e */
[----:B------:R1:W-:Y:S01]  /*21a50*/  @!P5 STG.E.U8 desc[UR14][R28.64+0x48], R5 ;  /* 0x000048051c00d986 */ /* 0x0003e2000c10110e */
[----:B0-----:R-:W-:-:S03]  /*21a60*/  F2FP.SATFINITE.E5M2.F32.PACK_AB_MERGE_C R9, RZ, R4, RZ ;  /* 0x00000004ff09723e */ /* 0x001fc600048060ff */
[----:B------:R0:W-:Y:S01]  /*21a70*/  @!P2 STG.E.U8 desc[UR14][R28.64+0x49], R7 ;  /* 0x000049071c00a986 */ /* 0x0001e2000c10110e */
[----:B--2---:R-:W-:-:S03]  /*21a80*/  FMUL R2, R37, UR20 ;  /* 0x0000001425027c20 */ /* 0x004fc60008400000 */
[----:B------:R-:W2:Y:S01]  /*21a90*/  LDL.LU R37, [R1+0x318] ;  /* 0x0003180001257983 */ /* 0x000ea20000300800 */
[----:B---3--:R-:W-:-:S03]  /*21aa0*/  FMUL R3, R39, UR20 ;  /* 0x0000001427037c20 */ /* 0x008fc60008400000 */
[----:B------:R-:W3:Y:S01]  /*21ab0*/  LDL.LU R39, [R1+0x31c] ;  /* 0x00031c0001277983 */ /* 0x000ee20000300800 */
[----:B----4-:R-:W-:-:S03]  /*21ac0*/  FMUL R4, R36, UR20 ;  /* 0x0000001424047c20 */ /* 0x010fc60008400000 */
[----:B------:R-:W4:Y:S01]  /*21ad0*/  LDL.LU R36, [R1+0x320] ;  /* 0x0003200001247983 */ /* 0x000f220000300800 */
[----:B-1----:R-:W-:Y:S01]  /*21ae0*/  F2FP.SATFINITE.E5M2.F32.PACK_AB_MERGE_C R5, RZ, R2, RZ ;  /* 0x00000002ff05723e */ /* 0x002fe200048060ff */
[----:B-----5:R-:W-:Y:S01]  /*21af0*/  FMUL R2, R35, UR20 ;  /* 0x0000001423027c20 */ /* 0x020fe20008400000 */
[----:B------:R-:W-:Y:S01]  /*21b00*/  F2FP.SATFINITE.E5M2.F32.PACK_AB_MERGE_C R11, RZ, R3, RZ ;  /* 0x00000003ff0b723e */ /* 0x000fe200048060ff */
        /* <DEDUP_REMOVED lines=13> */
[----:B------:R-:W-:Y:S01]  /*21be0*/  @!P2 STG.E.U8 desc[UR14][R28.64+0x51], R11 ;  /* 0x0000510b1c00a986 */ /* 0x000fe2000c10110e */
[----:B------:R-:W-:-:S05]  /*21bf0*/  ISETP.LT.OR P2, PT, R0, 0x5a, !P6 ;  /* 0x0000005a0000780c */ /* 0x000fca0007741670 */
[----:B------:R1:W-:Y:S01]  /*21c00*/  @!P1 STG.E.U8 desc[UR14][R28.64+0x50], R5 ;  /* 0x000050051c009986 */ /* 0x0003e2000c10110e */
[----:B0-----:R-:W-:-:S03]  /*21c10*/  F2FP.SATFINITE.E5M2.F32.PACK_AB_MERGE_C R9, RZ, R2, RZ ;  /* 0x00000002ff09723e */ /* 0x001fc600048060ff */
[----:B------:R0:W-:Y:S01]  /*21c20*/  @!P5 STG.E.U8 desc[UR14][R30.64+0x58], R7 ;  /* 0x000058071e00d986 */ /* 0x0001e2000c10110e */
[----:B------:R-:W-:Y:S01]  /*21c30*/  ISETP.LT.OR P5, PT, R0, 0x5a, !P3 ;  /* 0x0000005a0000780c */ /* 0x000fe20005fa1670 */
[----:B------:R-:W-:Y:S02]  /*21c40*/  FMUL R2, R38, UR20 ;  /* 0x0000001426027c20 */ /* 0x000fe40008400000 */
[----:B------:R-:W5:Y:S01]  /*21c50*/  LDL.LU R38, [R1+0x330] ;  /* 0x0003300001267983 */ /* 0x000f620000300800 */
[----:B------:R-:W-:Y:S02]  /*21c60*/  F2FP.SATFINITE.E5M2.F32.PACK_AB_MERGE_C R13, RZ, R3, RZ ;  /* 0x00000003ff0d723e */ /* 0x000fe400048060ff */
[----:B-1----:R-:W-:Y:S02]  /*21c70*/  F2FP.SATFINITE.E5M2.F32.PACK_AB_MERGE_C R5, RZ, R4, RZ ;  /* 0x00000004ff05723e */ /* 0x002fe400048060ff */
[----:B0-----:R-:W-:Y:S01]  /*21c80*/  F2FP.SATFINITE.E5M2.F32.PACK_AB_MERGE_C R7, RZ, R2, RZ ;  /* 0x00000002ff07723e */ /* 0x001fe200048060ff */
        /* <DEDUP_REMOVED lines=22> */
[----:B------:R-:W-:Y:S01]  /*21df0*/  @!P2 STG.E.U8 desc[UR14][R30.64+0x61], R11 ;  /* 0x0000610b1e00a986 */ /* 0x000fe2000c10110e */
[----:B------:R-:W-:Y:S02]  /*21e00*/  ISETP.LT.OR P2, PT, R0, 0x62, !P3 ;  /* 0x000000620000780c */ /* 0x000fe40005f41670 */
[----:B0-----:R-:W-:-:S07]  /*21e10*/  F2FP.SATFINITE.E5M2.F32.PACK_AB_MERGE_C R13, RZ, R3, RZ ;  /* 0x00000003ff0d723e */ /* 0x001fce00048060ff */
[----:B------:R0:W-:Y:S01]  /*21e20*/  @!P1 STG.E.U8 desc[UR14][R30.64+0x60], R7 ;  /* 0x000060071e009986 */ /* 0x0001e2000c10110e */
[----:B------:R-:W-:-:S03]  /*21e30*/  ISETP.LT.OR P1, PT, R0, 0x69, !P6 ;  /* 0x000000690000780c */ /* 0x000fc60007721670 */
[----:B------:R1:W-:Y:S01]  /*21e40*/  @!P5 STG.E.U8 desc[UR14][R28.64+0x60], R9 ;  /* 0x000060091c00d986 */ /* 0x0003e2000c10110e */
[----:B------:R-:W-:Y:S01]  /*21e50*/  ISETP.LT.OR P5, PT, R0, 0x6a, !P6 ;  /* 0x0000006a0000780c */ /* 0x000fe200077a1670 */
[----:B------:R-:W-:Y:S02]  /*21e60*/  FMUL R3, R38, UR20 ;  /* 0x0000001426037c20 */ /* 0x000fe40008400000 */
[----:B------:R-:W5:Y:S01]  /*21e70*/  LDL.LU R38, [R1+0x34c] ;  /* 0x00034c0001267983 */ /* 0x000f620000300800 */
[----:B0-----:R-:W-:Y:S02]  /*21e80*/  F2FP.SATFINITE.E5M2.F32.PACK_AB_MERGE_C R7, RZ, R4, RZ ;  /* 0x00000004ff07723e */ /* 0x001fe400048060ff */
[----:B------:R-:W-:Y:S02]  /*21e90*/  F2FP.SATFINITE.E5M2.F32.PACK_AB_MERGE_C R11, RZ, R3, RZ ;  /* 0x00000003ff0b723e */ /* 0x000fe400048060ff */
[----:B-1----:R-:W-:Y:S01]  /*21ea0*/  F2FP.SATFINITE.E5M2.F32.PACK_AB_MERGE_C R9, RZ, R2, RZ ;  /* 0x00000002ff09723e */ /* 0x002fe200048060ff */
        /* <DEDUP_REMOVED lines=64> */
[----:B------:R-:W-:-:S03]  /*222b0*/  ISETP.LT.OR P1, PT, R0, 0x81, !P3 ;  /* 0x000000810000780c */ /* 0x000fc60005f21670 */
        /* <DEDUP_REMOVED lines=164> */
[C---:B------:R-:W-:Y:S01]  /*22d00*/  ISETP.LT.OR P1, PT, R0.reuse, 0xc1, !P6 ;  /* 0x000000c10000780c */ /* 0x040fe20007721670 */
[----:B------:R-:W5:Y:S01]  /*22d10*/  LDL.LU R39, [R1+0x410] ;  /* 0x0004100001277983 */ /* 0x000f620000300800 */
        /* <DEDUP_REMOVED lines=20> */
[----:B---3--:R-:W-:Y:S01]  /*22e60*/  FMUL R3, R41, UR20 ;  /* 0x0000001429037c20 */ /* 0x008fe20008400000 */
[----:B0-----:R-:W-:Y:S01]  /*22e70*/  F2FP.SATFINITE.E5M2.F32.PACK_AB_MERGE_C R5, RZ, R2, RZ ;  /* 0x00000002ff05723e */ /* 0x001fe200048060ff */
[----:B----4-:R-:W-:Y:S02]  /*22e80*/  FMUL R4, R36, UR20 ;  /* 0x0000001424047c20 */ /* 0x010fe40008400000 */
[----:B------:R-:W3:Y:S01]  /*22e90*/  LDL.LU R36, [R1+0x41c] ;  /* 0x00041c0001247983 */ /* 0x000ee20000300800 */
[----:B------:R-:W-:Y:S01]  /*22ea0*/  F2FP.SATFINITE.E5M2.F32.PACK_AB_MERGE_C R13, RZ, R3, RZ ;  /* 0x00000003ff0d723e */ /* 0x000fe200048060ff */
[----:B-----5:R-:W-:Y:S01]  /*22eb0*/  FMUL R2, R35, UR20 ;  /* 0x0000001423027c20 */ /* 0x020fe20008400000 */
[----:B-1----:R-:W-:Y:S01]  /*22ec0*/  F2FP.SATFINITE.E5M2.F32.PACK_AB_MERGE_C R7, RZ, R4, RZ ;  /* 0x00000004ff07723e */ /* 0x002fe200048060ff */
[----:B------:R-:W4:Y:S01]  /*22ed0*/  LDL.LU R35, [R1+0x420] ;  /* 0x0004200001237983 */ /* 0x000f220000300800 */
[----:B------:R-:W-:-:S03]  /*22ee0*/  FMUL R3, R33, UR20 ;  /* 0x0000001421037c20 */ /* 0x000fc60008400000 */
[----:B------:R-:W5:Y:S01]  /*22ef0*/  LDL.LU R33, [R1+0x424] ;  /* 0x0004240001217983 */ /* 0x000f620000300800 */
[----:B------:R-:W-:-:S03]  /*22f00*/  FMUL R4, R32, UR20 ;  /* 0x0000001420047c20 */ /* 0x000fc60008400000 */
[----:B------:R-:W5:Y:S01]  /*22f10*/  LDL.LU R32, [R1+0x428] ;  /* 0x0004280001207983 */ /* 0x000f620000300800 */
[C---:B------:R-:W-:Y:S02]  /*22f20*/  ISETP.LT.OR P2, PT, R0.reuse, 0xca, !P3 ;  /* 0x000000ca0000780c */ /* 0x040fe40005f41670 */
[C---:B------:R-:W-:Y:S01]  /*22f30*/  ISETP.LT.OR P5, PT, R0.reuse, 0xd1, !P6 ;  /* 0x000000d10000780c */ /* 0x040fe200077a1670 */
[----:B------:R-:W5:Y:S01]  /*22f40*/  LDL.LU R43, [R1+0x42c] ;  /* 0x00042c00012b7983 */ /* 0x000f620000300800 */
[----:B------:R-:W-:-:S03]  /*22f50*/  ISETP.LT.OR P1, PT, R0, 0xd1, !P3 ;  /* 0x000000d10000780c */ /* 0x000fc60005f21670 */
[----:B------:R-:W5:Y:S04]  /*22f60*/  LDL.LU R42, [R1+0x430] ;  /* 0x00043000012a7983 */ /* 0x000f680000300800 */
[----:B------:R-:W5:Y:S04]  /*22f70*/  LDL.LU R41, [R1+0x434] ;  /* 0x0004340001297983 */ /* 0x000f680000300800 */
[----:B------:R0:W-:Y:S01]  /*22f80*/  @!P2 STG.E.U8 desc[UR14][R28.64+0xc9], R11 ;  /* 0x0000c90b1c00a986 */ /* 0x0001e2000c10110e */
[----:B------:R-:W-:-:S03]  /*22f90*/  ISETP.LT.OR P2, PT, R0, 0xd2, !P6 ;  /* 0x000000d20000780c */ /* 0x000fc60007741670 */
[----:B------:R1:W-:Y:S01]  /*22fa0*/  @!P5 STG.E.U8 desc[UR14][R30.64+0xd0], R9 ;  /* 0x0000d0091e00d986 */ /* 0x0003e2000c10110e */
[----:B------:R-:W-:Y:S02]  /*22fb0*/  ISETP.LT.OR P5, PT, R0, 0xd2, !P3 ;  /* 0x000000d20000780c */ /* 0x000fe40005fa1670 */
[----:B0-----:R-:W-:-:S07]  /*22fc0*/  F2FP.SATFINITE.E5M2.F32.PACK_AB_MERGE_C R11, RZ, R3, RZ ;  /* 0x00000003ff0b723e */ /* 0x001fce00048060ff */
[----:B------:R0:W-:Y:S01]  /*22fd0*/  @!P2 STG.E.U8 desc[UR14][R30.64+0xd1], R5 ;  /* 0x0000d1051e00a986 */ /* 0x0001e2000c10110e */
[C---:B------:R-:W-:Y:S02]  /*22fe0*/  ISETP.LT.OR P2, PT, R0.reuse, 0xda, !P6 ;  /* 0x000000da0000780c */ /* 0x040fe40007741670 */
[----:B-1----:R-:W-:Y:S01]  /*22ff0*/  F2FP.SATFINITE.E5M2.F32.PACK_AB_MERGE_C R9, RZ, R2, RZ ;  /* 0x00000002ff09723e */ /* 0x002fe200048060ff */
[----:B------:R-:W-:Y:S01]  /*23000*/  @!P1 STG.E.U8 desc[UR14][R28.64+0xd0], R13 ;  /* 0x0000d00d1c009986 */ /* 0x000fe2000c10110e */
[C---:B------:R-:W-:Y:S01]  /*23010*/  ISETP.LT.OR P1, PT, R0.reuse, 0xd9, !P6 ;  /* 0x000000d90000780c */ /* 0x040fe20007721670 */
[----:B------:R-:W-:Y:S02]  /*23020*/  FMUL R2, R39, UR20 ;  /* 0x0000001427027c20 */ /* 0x000fe40008400000 */
[----:B------:R1:W-:Y:S01]  /*23030*/  @!P5 STG.E.U8 desc[UR14][R28.64+0xd1], R7 ;  /* 0x0000d1071c00d986 */ /* 0x0003e2000c10110e */
[----:B------:R-:W-:Y:S01]  /*23040*/  ISETP.LT.OR P5, PT, R0, 0xd9, !P3 ;  /* 0x000000d90000780c */ /* 0x000fe20005fa1670 */
[----:B------:R-:W-:-:S02]  /*23050*/  FMUL R3, R38, UR20 ;  /* 0x0000001426037c20 */ /* 0x000fc40008400000 */
[----:B------:R-:W5:Y:S04]  /*23060*/  LDL.LU R39, [R1+0x438] ;  /* 0x0004380001277983 */ /* 0x000f680000300800 */
[----:B------:R-:W5:Y:S01]  /*23070*/  LDL.LU R38, [R1+0x43c] ;  /* 0x00043c0001267983 */ /* 0x000f620000300800 */
[----:B0-----:R-:W-:Y:S02]  /*23080*/  F2FP.SATFINITE.E5M2.F32.PACK_AB_MERGE_C R5, RZ, R4, RZ ;  /* 0x00000004ff05723e */ /* 0x001fe400048060ff */
[----:B-1----:R-:W-:Y:S01]  /*23090*/  F2FP.SATFINITE.E5M2.F32.PACK_AB_MERGE_C R7, RZ, R2, RZ ;  /* 0x00000002ff07723e */ /* 0x002fe200048060ff */
[----:B------:R0:W-:Y:S01]  /*230a0*/  @!P1 STG.E.U8 desc[UR14][R30.64+0xd8], R9 ;  /* 0x0000d8091e009986 */ /* 0x0001e2000c10110e */
[----:B------:R-:W-:-:S03]  /*230b0*/  F2FP.SATFINITE.E5M2.F32.PACK_AB_MERGE_C R13, RZ, R3, RZ ;  /* 0x00000003ff0d723e */ /* 0x000fc600048060ff */
[----:B------:R-:W-:Y:S04]  /*230c0*/  @!P2 STG.E.U8 desc[UR14][R30.64+0xd9], R11 ;  /* 0x0000d90b1e00a986 */ /* 0x000fe8000c10110e */
[----:B------:R1:W-:Y:S01]  /*230d0*/  @!P5 STG.E.U8 desc[UR14][R28.64+0xd8], R5 ;  /* 0x0000d8051c00d986 */ /* 0x0003e2000c10110e */
[----:B--2---:R-:W-:-:S03]  /*230e0*/  FMUL R4, R37, UR20 ;  /* 0x0000001425047c20 */ /* 0x004fc60008400000 */
[----:B------:R-:W2:Y:S01]  /*230f0*/  LDL.LU R37, [R1+0x440] ;  /* 0x0004400001257983 */ /* 0x000ea20000300800 */
[----:B---3--:R-:W-:Y:S01]  /*23100*/  FMUL R2, R36, UR20 ;  /* 0x0000001424027c20 */ /* 0x008fe20008400000 */
[----:B0-----:R-:W-:Y:S02]  /*23110*/  F2FP.SATFINITE.E5M2.F32.PACK_AB_MERGE_C R9, RZ, R4, RZ ;  /* 0x00000004ff09723e */ /* 0x001fe400048060ff */
[----:B------:R-:W3:Y:S01]  /*23120*/  LDL.LU R36, [R1+0x444] ;  /* 0x0004440001247983 */ /* 0x000ee20000300800 */
[----:B----4-:R-:W-:Y:S01]  /*23130*/  FMUL R3, R35, UR20 ;  /* 0x0000001423037c20 */ /* 0x010fe20008400000 */
[----:B-1----:R-:W-:Y:S02]  /*23140*/  F2FP.SATFINITE.E5M2.F32.PACK_AB_MERGE_C R5, RZ, R2, RZ ;  /* 0x00000002ff05723e */ /* 0x002fe400048060ff */
[----:B------:R-:W4:Y:S01]  /*23150*/  LDL.LU R35, [R1+0x448] ;  /* 0x0004480001237983 */ /* 0x000f220000300800 */
[----:B-----5:R-:W-:-:S03]  /*23160*/  FMUL R4, R33, UR20 ;  /* 0x0000001421047c20 */ /* 0x020fc60008400000 */
        /* <DEDUP_REMOVED lines=11> */
[----:B------:R-:W-:Y:S02]  /*23220*/  ISETP.LT.OR P5, PT, R0, 0xe9, !P6 ;  /* 0x000000e90000780c */ /* 0x000fe400077a1670 */
[----:B------:R-:W-:Y:S02]  /*23230*/  F2FP.SATFINITE.E5M2.F32.PACK_AB_MERGE_C R11, RZ, R3, RZ ;  /* 0x00000003ff0b723e */ /* 0x000fe400048060ff */
[----:B0-----:R-:W-:-:S03]  /*23240*/  F2FP.SATFINITE.E5M2.F32.PACK_AB_MERGE_C R7, RZ, R4, RZ ;  /* 0x00000004ff07723e */ /* 0x001fc600048060ff */
[----:B------:R-:W-:Y:S01]  /*23250*/  @!P2 STG.E.U8 desc[UR14][R28.64+0xe1], R11 ;  /* 0x0000e10b1c00a986 */ /* 0x000fe2000c10110e */
[----:B------:R-:W-:-:S03]  /*23260*/  ISETP.LT.OR P2, PT, R0, 0xea, !P6 ;  /* 0x000000ea0000780c */ /* 0x000fc60007741670 */
[----:B------:R0:W-:Y:S01]  /*23270*/  @!P1 STG.E.U8 desc[UR14][R28.64+0xe0], R5 ;  /* 0x0000e0051c009986 */ /* 0x0001e2000c10110e */
[----:B------:R-:W-:-:S03]  /*23280*/  ISETP.LT.OR P1, PT, R0, 0xe9, !P3 ;  /* 0x000000e90000780c */ /* 0x000fc60005f21670 */
[----:B------:R0:W-:Y:S01]  /*23290*/  @!P5 STG.E.U8 desc[UR14][R30.64+0xe8], R7 ;  /* 0x0000e8071e00d986 */ /* 0x0001e2000c10110e */
[----:B------:R-:W-:Y:S01]  /*232a0*/  ISETP.LT.OR P5, PT, R0, 0xea, !P3 ;  /* 0x000000ea0000780c */ /* 0x000fe20005fa1670 */
[----:B------:R-:W-:Y:S01]  /*232b0*/  FMUL R3, R43, UR20 ;  /* 0x000000142b037c20 */ /* 0x000fe20008400000 */
[----:B------:R-:W-:Y:S01]  /*232c0*/  FMUL R4, R42, UR20 ;  /* 0x000000142a047c20 */ /* 0x000fe20008400000 */
[----:B-1----:R-:W-:-:S03]  /*232d0*/  F2FP.SATFINITE.E5M2.F32.PACK_AB_MERGE_C R9, RZ, R2, RZ ;  /* 0x00000002ff09723e */ /* 0x002fc600048060ff */
[----:B------:R-:W-:Y:S02]  /*232e0*/  F2FP.SATFINITE.E5M2.F32.PACK_AB_MERGE_C R13, RZ, R3, RZ ;  /* 0x00000003ff0d723e */ /* 0x000fe400048060ff */
[----:B0-----:R-:W-:Y:S01]  /*232f0*/  F2FP.SATFINITE.E5M2.F32.PACK_AB_MERGE_C R5, RZ, R4, RZ ;  /* 0x00000004ff05723e */ /* 0x001fe200048060ff */
[----:B------:R0:W-:Y:S01]  /*23300*/  @!P2 STG.E.U8 desc[UR14][R30.64+0xe9], R9 ;  /* 0x0000e9091e00a986 */ /* 0x0001e2000c10110e */
[----:B------:R-:W-:-:S03]  /*23310*/  ISETP.LT.OR P2, PT, R0, 0xf1, !P3 ;  /* 0x000000f10000780c */ /* 0x000fc60005f41670 */
[----:B------:R-:W-:Y:S01]  /*23320*/  @!P1 STG.E.U8 desc[UR14][R28.64+0xe8], R13 ;  /* 0x0000e80d1c009986 */ /* 0x000fe2000c10110e */
[----:B------:R-:W-:-:S03]  /*23330*/  ISETP.LT.OR P1, PT, R0, 0xf1, !P6 ;  /* 0x000000f10000780c */ /* 0x000fc60007721670 */
[----:B------:R-:W-:Y:S01]  /*23340*/  @!P5 STG.E.U8 desc[UR14][R28.64+0xe9], R5 ;  /* 0x0000e9051c00d986 */ /* 0x000fe2000c10110e */
[----:B------:R-:W-:Y:S01]  /*23350*/  ISETP.LT.OR P5, PT, R0, 0xf2, !P6 ;  /* 0x000000f20000780c */ /* 0x000fe200077a1670 */
[----:B------:R-:W-:Y:S01]  /*23360*/  FMUL R2, R41, UR20 ;  /* 0x0000001429027c20 */ /* 0x000fe20008400000 */
[----:B------:R-:W-:Y:S01]  /*23370*/  FMUL R3, R39, UR20 ;  /* 0x0000001427037c20 */ /* 0x000fe20008400000 */
[----:B------:R-:W-:-:S03]  /*23380*/  FMUL R4, R38, UR20 ;  /* 0x0000001426047c20 */ /* 0x000fc60008400000 */
[----:B------:R-:W-:Y:S02]  /*23390*/  F2FP.SATFINITE.E5M2.F32.PACK_AB_MERGE_C R7, RZ, R2, RZ ;  /* 0x00000002ff07723e */ /* 0x000fe400048060ff */
[----:B------:R-:W-:Y:S02]  /*233a0*/  F2FP.SATFINITE.E5M2.F32.PACK_AB_MERGE_C R11, RZ, R3, RZ ;  /* 0x00000003ff0b723e */ /* 0x000fe400048060ff */
[----:B0-----:R-:W-:Y:S01]  /*233b0*/  F2FP.SATFINITE.E5M2.F32.PACK_AB_MERGE_C R9, RZ, R4, RZ ;  /* 0x00000004ff09723e */ /* 0x001fe200048060ff */
[----:B------:R0:W-:Y:S01]  /*233c0*/  @!P1 STG.E.U8 desc[UR14][R30.64+0xf0], R7 ;  /* 0x0000f0071e009986 */ /* 0x0001e2000c10110e */
[----:B------:R-:W-:-:S03]  /*233d0*/  ISETP.LT.OR P1, PT, R0, 0xf9, !P6 ;  /* 0x000000f90000780c */ /* 0x000fc60007721670 */
[----:B------:R1:W-:Y:S01]  /*233e0*/  @!P5 STG.E.U8 desc[UR14][R30.64+0xf1], R11 ;  /* 0x0000f10b1e00d986 */ /* 0x0003e2000c10110e */
[C---:B------:R-:W-:Y:S02]  /*233f0*/  ISETP.LT.OR P5, PT, R0.reuse, 0xf2, !P3 ;  /* 0x000000f20000780c */ /* 0x040fe40005fa1670 */
[C---:B------:R-:W-:Y:S01]  /*23400*/  ISETP.LT.OR P6, PT, R0.reuse, 0xfa, !P6 ;  /* 0x000000fa0000780c */ /* 0x040fe200077c1670 */
[----:B------:R5:W-:Y:S01]  /*23410*/  @!P2 STG.E.U8 desc[UR14][R28.64+0xf0], R9 ;  /* 0x0000f0091c00a986 */ /* 0x000be2000c10110e */
[C---:B------:R-:W-:Y:S02]  /*23420*/  ISETP.LT.OR P2, PT, R0.reuse, 0xf9, !P3 ;  /* 0x000000f90000780c */ /* 0x040fe40005f41670 */
[----:B------:R-:W-:Y:S01]  /*23430*/  ISETP.LT.OR P3, PT, R0, 0xfa, !P3 ;  /* 0x000000fa0000780c */ /* 0x000fe20005f61670 */
[----:B--2---:R-:W-:Y:S01]  /*23440*/  FMUL R0, R37, UR20 ;  /* 0x0000001425007c20 */ /* 0x004fe20008400000 */
[----:B---3--:R-:W-:Y:S01]  /*23450*/  FMUL R2, R36, UR20 ;  /* 0x0000001424027c20 */ /* 0x008fe20008400000 */
[----:B----4-:R-:W-:-:S03]  /*23460*/  FMUL R3, R35, UR20 ;  /* 0x0000001423037c20 */ /* 0x010fc60008400000 */
[----:B0-----:R-:W-:Y:S02]  /*23470*/  F2FP.SATFINITE.E5M2.F32.PACK_AB_MERGE_C R7, RZ, R0, RZ ;  /* 0x00000000ff07723e */ /* 0x001fe400048060ff */
[----:B-1----:R-:W-:Y:S02]  /*23480*/  F2FP.SATFINITE.E5M2.F32.PACK_AB_MERGE_C R11, RZ, R2, RZ ;  /* 0x00000002ff0b723e */ /* 0x002fe400048060ff */
[----:B------:R-:W-:Y:S01]  /*23490*/  F2FP.SATFINITE.E5M2.F32.PACK_AB_MERGE_C R3, RZ, R3, RZ ;  /* 0x00000003ff03723e */ /* 0x000fe200048060ff */
[----:B-----5:R-:W-:Y:S01]  /*234a0*/  FMUL R4, R33, UR20 ;  /* 0x0000001421047c20 */ /* 0x020fe20008400000 */
[----:B------:R-:W-:-:S04]  /*234b0*/  FMUL R5, R32, UR20 ;  /* 0x0000001420057c20 */ /* 0x000fc80008400000 */
[----:B------:R-:W-:Y:S01]  /*234c0*/  F2FP.SATFINITE.E5M2.F32.PACK_AB_MERGE_C R9, RZ, R4, RZ ;  /* 0x00000004ff09723e */ /* 0x000fe200048060ff */
[----:B------:R0:W-:Y:S01]  /*234d0*/  @!P5 STG.E.U8 desc[UR14][R28.64+0xf1], R7 ;  /* 0x0000f1071c00d986 */ /* 0x0001e2000c10110e */
[----:B------:R-:W-:-:S03]  /*234e0*/  F2FP.SATFINITE.E5M2.F32.PACK_AB_MERGE_C R5, RZ, R5, RZ ;  /* 0x00000005ff05723e */ /* 0x000fc600048060ff */
[----:B------:R0:W-:Y:S04]  /*234f0*/  @!P1 STG.E.U8 desc[UR14][R30.64+0xf8], R11 ;  /* 0x0000f80b1e009986 */ /* 0x0001e8000c10110e */
[----:B------:R0:W-:Y:S04]  /*23500*/  @!P6 STG.E.U8 desc[UR14][R30.64+0xf9], R3 ;  /* 0x0000f9031e00e986 */ /* 0x0001e8000c10110e */
[----:B------:R0:W-:Y:S04]  /*23510*/  @!P2 STG.E.U8 desc[UR14][R28.64+0xf8], R9 ;  /* 0x0000f8091c00a986 */ /* 0x0001e8000c10110e */
[----:B------:R0:W-:Y:S02]  /*23520*/  @!P3 STG.E.U8 desc[UR14][R28.64+0xf9], R5 ;  /* 0x0000f9051c00b986 */ /* 0x0001e4000c10110e */
.L_x_551:
[----:B------:R-:W-:Y:S05]  /*23530*/  BSYNC B0 ;  /* 0x0000000000007941 */ /* 0x000fea0003800000 */
.L_x_37:
[----:B0-2---:R-:W2:Y:S04]  /*23540*/  LDL.LU R3, [R1+0x458] ;  /* 0x0004580001037983 */ /* 0x005ea80000300800 */
[----:B------:R-:W2:Y:S01]  /*23550*/  LDL.LU R2, [R1+0x45c] ;  /* 0x00045c0001027983 */ /* 0x000ea20000300800 */
[----:B------:R-:W-:Y:S01]  /*23560*/  ULDC UR6, c[0x0][0xc] ;  /* 0x0000030000067ab9 */ /* 0x000fe20000000800 */
[----:B------:R-:W-:Y:S01]  /*23570*/  ULDC UR7, c[0x0][0x10] ;  /* 0x0000040000077ab9 */ /* 0x000fe20000000800 */
[----:B---34-:R-:W2:Y:S01]  /*23580*/  LDC R5, c[0x0][0x14] ;  /* 0x00000500ff057b82 */ /* 0x018ea20000000800 */
[----:B------:R-:W-:Y:S01]  /*23590*/  UIMAD.WIDE.U32 UR6, UR6, UR7, URZ ;  /* 0x00000007060672a5 */ /* 0x000fe2000f8e003f */
[----:B-----5:R-:W-:Y:S01]  /*235a0*/  PRMT R0, RZ, 0x7610, R0 ;  /* 0x00007610ff007816 */ /* 0x020fe20000000000 */
[----:B------:R-:W-:-:S04]  /*235b0*/  UMOV UR10, 0xffffffff ;  /* 0xffffffff000a7882 */ /* 0x000fc80000000000 */
[----:B--2---:R-:W-:-:S04]  /*235c0*/  IMAD.WIDE.U32 R2, R5, UR6, R2 ;  /* 0x0000000605027c25 */ /* 0x004fc8000f8e0002 */
[----:B------:R-:W-:Y:S01]  /*235d0*/  IMAD R5, R5, UR7, RZ ;  /* 0x0000000705057c24 */ /* 0x000fe2000f8e02ff */
[----:B------:R-:W-:Y:S01]  /*235e0*/  ULDC.64 UR6, c[0x0][0x650] ;  /* 0x0001940000067ab9 */ /* 0x000fe20000000a00 */
[----:B------:R-:W-:Y:S01]  /*235f0*/  IMAD.MOV.U32 R11, RZ, RZ, R2 ;  /* 0x000000ffff0b7224 */ /* 0x000fe200078e0002 */
[----:B------:R-:W-:Y:S01]  /*23600*/  ISETP.GE.U32.AND P1, PT, R2, UR6, PT ;  /* 0x0000000602007c0c */ /* 0x000fe2000bf26070 */
[----:B------:R-:W-:Y:S02]  /*23610*/  IMAD.IADD R13, R3, 0x1, R5 ;  /* 0x00000001030d7824 */ /* 0x000fe400078e0205 */
[----:B------:R-:W-:-:S03]  /*23620*/  IMAD.MOV.U32 R2, RZ, RZ, -0x1 ;  /* 0xffffffffff027424 */ /* 0x000fc600078e00ff */
[----:B------:R0:W-:Y:S01]  /*23630*/  STL [R1+0x458], R13 ;  /* 0x0004580d01007387 */ /* 0x0001e20000100800 */
[----:B------:R-:W-:-:S03]  /*23640*/  ISETP.GE.U32.AND.EX P1, PT, R13, UR7, PT, P1 ;  /* 0x000000070d007c0c */ /* 0x000fc6000bf26110 */
[----:B------:R0:W-:Y:S04]  /*23650*/  STL [R1+0x45c], R11 ;  /* 0x00045c0b01007387 */ /* 0x0001e80000100800 */
[----:B------:R0:W-:Y:S06]  /*23660*/  STL [R1+0x460], R2 ;  /* 0x0004600201007387 */ /* 0x0001ec0000100800 */
[----:B------:R-:W-:Y:S05]  /*23670*/  @P1 BRA `(.L_x_552) ;  /* 0x0000000400741947 */ /* 0x000fea0003800000 */
[----:B------:R-:W2:Y:S01]  /*23680*/  S2R R8, SR_CTAID.X ;  /* 0x0000000000087919 */ /* 0x000ea20000002500 */
[----:B------:R-:W-:Y:S01]  /*23690*/  ULDC.64 UR18, c[0x0][0x628] ;  /* 0x00018a0000127ab9 */ /* 0x000fe20000000a00 */
[----:B------:R-:W3:Y:S01]  /*236a0*/  LDC R9, c[0x0][0x144] ;  /* 0x00005100ff097b82 */ /* 0x000ee20000000800 */
[----:B------:R-:W-:Y:S01]  /*236b0*/  ULDC UR6, c[0x0][0x150] ;  /* 0x0000540000067ab9 */ /* 0x000fe20000000800 */
[----:B------:R-:W4:Y:S01]  /*236c0*/  S2R R12, SR_CTAID.Y ;  /* 0x00000000000c7919 */ /* 0x000f220000002600 */
[----:B------:R-:W-:Y:S01]  /*236d0*/  ISETP.NE.U32.AND P1, PT, RZ, UR18, PT ;  /* 0x00000012ff007c0c */ /* 0x000fe2000bf25070 */
[----:B------:R-:W-:Y:S01]  /*236e0*/  ULDC UR23, c[0x0][0x630] ;  /* 0x00018c0000177ab9 */ /* 0x000fe20000000800 */
[----:B------:R-:W-:Y:S02]  /*236f0*/  R2UR UR16, R11 ;  /* 0x000000000b1072ca */ /* 0x000fe400000e0000 */
[----:B------:R-:W-:Y:S01]  /*23700*/  ISETP.NE.AND.EX P1, PT, RZ, UR19, PT, P1 ;  /* 0x00000013ff007c0c */ /* 0x000fe2000bf25310 */
[----:B------:R-:W0:Y:S01]  /*23710*/  LDC.64 R6, c[0x0][0x620] ;  /* 0x00018800ff067b82 */ /* 0x000e220000000a00 */
[----:B------:R-:W-:-:S02]  /*23720*/  R2UR UR17, R13 ;  /* 0x000000000d1172ca */ /* 0x000fc400000e0000 */
[----:B--2---:R-:W-:-:S05]  /*23730*/  I2FP.F32.U32 R0, R8 ;  /* 0x0000000800007245 */ /* 0x004fca0000201000 */
[----:B------:R-:W-:-:S06]  /*23740*/  FMUL R0, R0, UR6 ;  /* 0x0000000600007c20 */ /* 0x000fcc0008400000 */
[----:B------:R-:W2:Y:S01]  /*23750*/  F2I.U32.TRUNC.NTZ R0, R0 ;  /* 0x0000000000007305 */ /* 0x000ea2000020f000 */
[----:B----4-:R-:W-:Y:S05]  /*23760*/  @!P1 BRA `(.L_x_553) ;  /* 0x0000000000309947 */ /* 0x010fea0003800000 */
        /* <DEDUP_REMOVED lines=12> */
.L_x_553:
[----:B------:R-:W-:Y:S01]  /*23830*/  USHF.R.U64 UR10, UR16, UR23, UR17 ;  /* 0x00000017100a7299 */ /* 0x000fe20008001211 */
[----:B------:R-:W4:Y:S01]  /*23840*/  LDC.64 R20, c[0x0][0x640] ;  /* 0x00019000ff147b82 */ /* 0x000f220000000a00 */
[----:B------:R-:W-:Y:S01]  /*23850*/  USHF.R.U32.HI UR6, URZ, UR23, UR17 ;  /* 0x000000173f067299 */ /* 0x000fe20008011611 */
[----:B--2---:R-:W-:Y:S02]  /*23860*/  IMAD.MOV R10, RZ, RZ, -R0 ;  /* 0x000000ffff0a7224 */ /* 0x004fe400078e0a00 */
[----:B0-----:R-:W-:Y:S01]  /*23870*/  IMAD.MOV.U32 R2, RZ, RZ, R11 ;  /* 0x000000ffff027224 */ /* 0x001fe200078e000b */
[----:B------:R-:W-:Y:S01]  /*23880*/  IADD3 R5, P1, RZ, -UR10, RZ ;  /* 0x8000000aff057c10 */ /* 0x000fe2000ff3e0ff */
[----:B---3--:R-:W-:Y:S02]  /*23890*/  IMAD R17, R9, R10, R8 ;  /* 0x0000000a09117224 */ /* 0x008fe400078e0208 */
[----:B------:R-:W0:Y:S02]  /*238a0*/  LDC R4, c[0x0][0x618] ;  /* 0x00018600ff047b82 */ /* 0x000e240000000800 */
[----:B------:R-:W-:Y:S01]  /*238b0*/  IMAD.X R3, RZ, RZ, ~UR6, P1 ;  /* 0x80000006ff037e24 */ /* 0x000fe200088e06ff */
[----:B------:R-:W-:-:S03]  /*238c0*/  ULDC UR6, c[0x0][0x154] ;  /* 0x0000550000067ab9 */ /* 0x000fc60000000800 */
[-C--:B------:R-:W-:Y:S02]  /*238d0*/  IMAD R0, R3, R6.reuse, RZ ;  /* 0x0000000603007224 */ /* 0x080fe400078e02ff */
[----:B------:R-:W2:Y:S01]  /*238e0*/  LDC R14, c[0x0][0x608] ;  /* 0x00018200ff0e7b82 */ /* 0x000ea20000000800 */
[----:B------:R-:W-:Y:S02]  /*238f0*/  IMAD.MOV.U32 R3, RZ, RZ, R13 ;  /* 0x000000ffff037224 */ /* 0x000fe400078e000d */
[----:B------:R-:W-:-:S05]  /*23900*/  IMAD.WIDE.U32 R2, R5, R6, R2 ;  /* 0x0000000605027225 */ /* 0x000fca00078e0002 */
[----:B------:R-:W3:Y:S01]  /*23910*/  LDC R18, c[0x0][0x658] ;  /* 0x00019600ff127b82 */ /* 0x000ee20000000800 */
[----:B------:R-:W-:Y:S01]  /*23920*/  IMAD R5, R5, R7, R0 ;  /* 0x0000000705057224 */ /* 0x000fe200078e0200 */
[----:B------:R-:W-:Y:S01]  /*23930*/  I2FP.F32.U32 R0, R12 ;  /* 0x0000000c00007245 */ /* 0x000fe20000201000 */
[----:B------:R-:W-:Y:S01]  /*23940*/  IMAD.MOV.U32 R7, RZ, RZ, 0x1 ;  /* 0x00000001ff077424 */ /* 0x000fe200078e00ff */
[----:B----4-:R-:W-:Y:S01]  /*23950*/  ISETP.NE.U32.AND P1, PT, R20, RZ, PT ;  /* 0x000000ff1400720c */ /* 0x010fe20003f25070 */
[----:B------:R-:W-:Y:S02]  /*23960*/  IMAD.IADD R3, R3, 0x1, R5 ;  /* 0x0000000103037824 */ /* 0x000fe400078e0205 */
[----:B------:R-:W-:Y:S01]  /*23970*/  FMUL R0, R0, UR6 ;  /* 0x0000000600007c20 */ /* 0x000fe20008400000 */
[----:B------:R-:W4:Y:S01]  /*23980*/  LDC R15, c[0x0][0x148] ;  /* 0x00005200ff0f7b82 */ /* 0x000f220000000800 */
[----:B------:R-:W-:Y:S01]  /*23990*/  ISETP.NE.AND.EX P1, PT, R21, RZ, PT, P1 ;  /* 0x000000ff1500720c */ /* 0x000fe20003f25310 */
[----:B------:R-:W-:Y:S01]  /*239a0*/  IMAD.MOV.U32 R5, RZ, RZ, -0x1 ;  /* 0xffffffffff057424 */ /* 0x000fe200078e00ff */
[-CC-:B0-----:R-:W-:Y:S01]  /*239b0*/  SHF.R.U64 R10, R2, R4.reuse, R3.reuse ;  /* 0x00000004020a7219 */ /* 0x181fe20000001203 */
[----:B------:R0:W0:Y:S01]  /*239c0*/  F2I.U32.TRUNC.NTZ R13, R0 ;  /* 0x00000000000d7305 */ /* 0x000022000020f000 */
[----:B------:R-:W-:-:S03]  /*239d0*/  SHF.R.U32.HI R3, RZ, R4, R3 ;  /* 0x00000004ff037219 */ /* 0x000fc60000011603 */
[----:B------:R-:W0:Y:S01]  /*239e0*/  LDC R16, c[0x0][0x600] ;  /* 0x00018000ff107b82 */ /* 0x000e220000000800 */
[-CC-:B--2---:R-:W-:Y:S02]  /*239f0*/  SHF.R.U64 R8, R10, R14.reuse, R3.reuse ;  /* 0x0000000e0a087219 */ /* 0x184fe40000001203 */
[----:B------:R-:W-:-:S05]  /*23a00*/  SHF.R.U32.HI R3, RZ, R14, R3 ;  /* 0x0000000eff037219 */ /* 0x000fca0000011603 */
[----:B------:R-:W2:Y:S01]  /*23a10*/  LDC R22, c[0x0][0x648] ;  /* 0x00019200ff167b82 */ /* 0x000ea20000000800 */
[-CC-:B---3--:R-:W-:Y:S02]  /*23a20*/  SHF.R.U64 R11, R8, R18.reuse, R3.reuse ;  /* 0x00000012080b7219 */ /* 0x188fe40000001203 */
[-C--:B------:R-:W-:Y:S02]  /*23a30*/  SHF.L.U32 R5, R5, R18.reuse, RZ ;  /* 0x0000001205057219 */ /* 0x080fe400000006ff */
[-C--:B------:R-:W-:Y:S01]  /*23a40*/  SHF.R.U32.HI R3, RZ, R18.reuse, R3 ;  /* 0x00000012ff037219 */ /* 0x080fe20000011603 */
[----:B------:R-:W-:Y:S01]  /*23a50*/  IMAD.MOV.U32 R2, RZ, RZ, R11 ;  /* 0x000000ffff027224 */ /* 0x000fe200078e000b */
[----:B------:R-:W-:Y:S01]  /*23a60*/  SHF.L.U32 R40, R7, R18, RZ ;  /* 0x0000001207287219 */ /* 0x000fe200000006ff */
[----:B------:R-:W3:Y:S01]  /*23a70*/  LDC R23, c[0x0][0x638] ;  /* 0x00018e00ff177b82 */ /* 0x000ee20000000800 */
[----:B------:R-:W-:-:S07]  /*23a80*/  LOP3.LUT R19, RZ, R5, RZ, 0x33, !PT ;  /* 0x00000005ff137212 */ /* 0x000fce00078e33ff */
[----:B------:R-:W0:Y:S01]  /*23a90*/  LDC R24, c[0x0][0x610] ;  /* 0x00018400ff187b82 */ /* 0x000e220000000800 */
[----:B------:R-:W-:Y:S05]  /*23aa0*/  @!P1 BRA `(.L_x_554) ;  /* 0x0000000000289947 */ /* 0x000fea0003800000 */
[----:B0-----:R-:W0:Y:S02]  /*23ab0*/  LDC R0, c[0x0][0x64c] ;  /* 0x00019300ff007b82 */ /* 0x001e240000000800 */
[----:B0-----:R-:W-:-:S05]  /*23ac0*/  IADD3 R7, P1, R11, R0, RZ ;  /* 0x000000000b077210 */ /* 0x001fca0007f3e0ff */
        /* <DEDUP_REMOVED lines=8> */
.L_x_554:
[----:B0-2---:R-:W-:Y:S01]  /*23b50*/  SHF.R.U64 R0, R2, R22, R3 ;  /* 0x0000001602007219 */ /* 0x005fe20000001203 */
[----:B------:R-:W-:Y:S01]  /*23b60*/  VIADD R5, R16, 0xffffffff ;  /* 0xffffffff10057836 */ /* 0x000fe20000000000 */
[----:B------:R-:W-:Y:S01]  /*23b70*/  LOP3.LUT R3, R8, R19, RZ, 0xc0, !PT ;  /* 0x0000001308037212 */ /* 0x000fe200078ec0ff */
[----:B------:R-:W-:Y:S02]  /*23b80*/  IMAD.MOV R13, RZ, RZ, -R13 ;  /* 0x000000ffff0d7224 */ /* 0x000fe400078e0a0d */
[----:B------:R-:W-:Y:S02]  /*23b90*/  IMAD.MOV R2, RZ, RZ, -R0 ;  /* 0x000000ffff027224 */ /* 0x000fe400078e0a00 */
[----:B------:R-:W-:Y:S01]  /*23ba0*/  IMAD R40, R40, R0, R3 ;  /* 0x0000000028287224 */ /* 0x000fe200078e0203 */
[----:B------:R-:W-:Y:S01]  /*23bb0*/  LOP3.LUT R3, R10, R5, RZ, 0xc0, !PT ;  /* 0x000000050a037212 */ /* 0x000fe200078ec0ff */
[----:B----4-:R-:W-:Y:S02]  /*23bc0*/  @P4 IMAD R17, R15, R13, R12 ;  /* 0x0000000d0f114224 */ /* 0x010fe400078e020c */
[----:B---3--:R-:W-:-:S02]  /*23bd0*/  IMAD R0, R2, R23, R11 ;  /* 0x0000001702007224 */ /* 0x008fc400078e020b */
[----:B------:R-:W-:Y:S02]  /*23be0*/  IMAD.MOV.U32 R2, RZ, RZ, 0x1 ;  /* 0x00000001ff027424 */ /* 0x000fe400078e00ff */
[----:B------:R-:W-:Y:S02]  /*23bf0*/  IMAD R40, R40, R24, R17 ;  /* 0x0000001828287224 */ /* 0x000fe400078e0211 */
[----:B------:R-:W-:Y:S01]  /*23c00*/  IMAD R3, R0, R16, R3 ;  /* 0x0000001000037224 */ /* 0x000fe200078e0203 */
[----:B------:R-:W-:-:S04]  /*23c10*/  PRMT R0, R2, 0x7610, R0 ;  /* 0x0000761002007816 */ /* 0x000fc80000000000 */
[----:B------:R-:W-:Y:S02]  /*23c20*/  SEL R2, R3, R40, !P4 ;  /* 0x0000002803027207 */ /* 0x000fe40006000000 */
[----:B------:R-:W-:-:S03]  /*23c30*/  SEL R40, R40, R3, !P4 ;  /* 0x0000000328287207 */ /* 0x000fc60006000000 */
[----:B------:R2:W-:Y:S04]  /*23c40*/  STL [R1+0x460], R2 ;  /* 0x0004600201007387 */ /* 0x0005e80000100800 */
.L_x_552:
[----:B------:R3:W-:Y:S01]  /*23c50*/  STL [R1+0x464], R40 ;  /* 0x0004642801007387 */ /* 0x0007e20000100800 */
[----:B------:R-:W-:-:S13]  /*23c60*/  LOP3.LUT P1, RZ, R0, 0xff, RZ, 0xc0, !PT ;  /* 0x000000ff00ff7812 */ /* 0x000fda000782c0ff */
[----:B---3--:R-:W-:Y:S05]  /*23c70*/  @P1 BRA `(.L_x_555) ;  /* 0xfffffdd400741947 */ /* 0x008fea000383ffff */
[----:B------:R-:W-:Y:S05]  /*23c80*/  EXIT ;  /* 0x000000000000794d */ /* 0x000fea0003800000 */
.L_x_7:
[----:B------:R-:W2:Y:S01]  /*23c90*/  LDL R20, [R1+0x45c] ;  /* 0x00045c0001147983 */ /* 0x000ea20000100800 */
[----:B0-----:R-:W-:-:S03]  /*23ca0*/  ULDC.64 UR4, c[0x0][0x650] ;  /* 0x0001940000047ab9 */ /* 0x001fc60000000a00 */
[----:B------:R-:W3:Y:S01]  /*23cb0*/  LDL R163, [R1+0x458] ;  /* 0x0004580001a37983 */ /* 0x000ee20000100800 */
[----:B------:R-:W-:Y:S01]  /*23cc0*/  PRMT R0, RZ, 0x7610, R0 ;  /* 0x00007610ff007816 */ /* 0x000fe20000000000 */
[----:B------:R-:W-:Y:S02]  /*23cd0*/  IMAD.MOV.U32 R12, RZ, RZ, -0x1 ;  /* 0xffffffffff0c7424 */ /* 0x000fe400078e00ff */
[----:B------:R-:W-:Y:S02]  /*23ce0*/  IMAD.MOV.U32 R4, RZ, RZ, -0x1 ;  /* 0xffffffffff047424 */ /* 0x000fe400078e00ff */
[----:B------:R-:W-:Y:S01]  /*23cf0*/  IMAD.MOV.U32 R11, RZ, RZ, -0x1 ;  /* 0xffffffffff0b7424 */ /* 0x000fe200078e00ff */
[----:B--2---:R-:W-:-:S04]  /*23d00*/  ISETP.GE.U32.AND P0, PT, R20, UR4, PT ;  /* 0x0000000414007c0c */ /* 0x004fc8000bf06070 */
[----:B---3--:R-:W-:-:S13]  /*23d10*/  ISETP.GE.U32.AND.EX P0, PT, R163, UR5, PT, P0 ;  /* 0x00000005a3007c0c */ /* 0x008fda000bf06100 */
[----:B------:R-:W-:Y:S05]  /*23d20*/  @P0 BRA `(.L_x_556) ;  /* 0x0000000400300947 */ /* 0x000fea0003800000 */
[----:B------:R-:W0:Y:S01]  /*23d30*/  LDC.64 R16, c[0x0][0x628] ;  /* 0x00018a00ff107b82 */ /* 0x000e220000000a00 */
[----:B-1----:R-:W-:Y:S02]  /*23d40*/  IMAD.MOV.U32 R8, RZ, RZ, R20 ;  /* 0x000000ffff087224 */ /* 0x002fe400078e0014 */
[----:B------:R-:W-:-:S05]  /*23d50*/  IMAD.MOV.U32 R9, RZ, RZ, R163 ;  /* 0x000000ffff097224 */ /* 0x000fca00078e00a3 */
[----:B------:R-:W1:Y:S08]  /*23d60*/  LDC R12, c[0x0][0x630] ;  /* 0x00018c00ff0c7b82 */ /* 0x000e700000000800 */
[----:B------:R-:W2:Y:S01]  /*23d70*/  LDC.64 R18, c[0x0][0x620] ;  /* 0x00018800ff127b82 */ /* 0x000ea20000000a00 */
[----:B0-----:R-:W-:-:S04]  /*23d80*/  ISETP.NE.U32.AND P0, PT, R16, RZ, PT ;  /* 0x000000ff1000720c */ /* 0x001fc80003f05070 */
[----:B------:R-:W-:-:S13]  /*23d90*/  ISETP.NE.AND.EX P0, PT, R17, RZ, PT, P0 ;  /* 0x000000ff1100720c */ /* 0x000fda0003f05300 */
[----:B-12---:R-:W-:Y:S05]  /*23da0*/  @!P0 BRA `(.L_x_557) ;  /* 0x0000000000288947 */ /* 0x006fea0003800000 */
[----:B------:R-:W0:Y:S02]  /*23db0*/  LDC R0, c[0x0][0x634] ;  /* 0x00018d00ff007b82 */ /* 0x000e240000000800 */
        /* <DEDUP_REMOVED lines=9> */
.L_x_557:
[----:B------:R-:W0:Y:S01]  /*23e50*/  LDC.64 R22, c[0x0][0x640] ;  /* 0x00019000ff167b82 */ /* 0x000e220000000a00 */
[-CC-:B------:R-:W-:Y:S01]  /*23e60*/  SHF.R.U64 R15, R8, R12.reuse, R9.reuse ;  /* 0x0000000c080f7219 */ /* 0x180fe20000001209 */
[----:B------:R-:W-:Y:S01]  /*23e70*/  IMAD.MOV.U32 R4, RZ, RZ, R20 ;  /* 0x000000ffff047224 */ /* 0x000fe200078e0014 */
[----:B------:R-:W-:Y:S01]  /*23e80*/  SHF.R.U32.HI R0, RZ, R12, R9 ;  /* 0x0000000cff007219 */ /* 0x000fe20000011609 */
[----:B------:R-:W-:Y:S01]  /*23e90*/  IMAD.MOV.U32 R24, RZ, RZ, 0x1 ;  /* 0x00000001ff187424 */ /* 0x000fe200078e00ff */
[----:B------:R-:W-:-:S03]  /*23ea0*/  IADD3 R7, P0, RZ, -R15, RZ ;  /* 0x8000000fff077210 */ /* 0x000fc60007f1e0ff */
[----:B------:R-:W1:Y:S02]  /*23eb0*/  LDC R6, c[0x0][0x618] ;  /* 0x00018600ff067b82 */ /* 0x000e640000000800 */
[----:B------:R-:W-:-:S04]  /*23ec0*/  IMAD.X R5, RZ, RZ, ~R0, P0 ;  /* 0x000000ffff057224 */ /* 0x000fc800000e0e00 */
[-C--:B------:R-:W-:Y:S02]  /*23ed0*/  IMAD R0, R5, R18.reuse, RZ ;  /* 0x0000001205007224 */ /* 0x080fe400078e02ff */
[----:B------:R-:W2:Y:S01]  /*23ee0*/  LDC R8, c[0x0][0x608] ;  /* 0x00018200ff087b82 */ /* 0x000ea20000000800 */
[----:B------:R-:W-:Y:S02]  /*23ef0*/  IMAD.MOV.U32 R5, RZ, RZ, R163 ;  /* 0x000000ffff057224 */ /* 0x000fe400078e00a3 */
[----:B------:R-:W-:-:S05]  /*23f00*/  IMAD.WIDE.U32 R4, R7, R18, R4 ;  /* 0x0000001207047225 */ /* 0x000fca00078e0004 */
[----:B------:R-:W3:Y:S01]  /*23f10*/  LDC R21, c[0x0][0x658] ;  /* 0x00019600ff157b82 */ /* 0x000ee20000000800 */
[----:B------:R-:W-:Y:S01]  /*23f20*/  IMAD R7, R7, R19, R0 ;  /* 0x0000001307077224 */ /* 0x000fe200078e0200 */
[----:B0-----:R-:W-:-:S03]  /*23f30*/  ISETP.NE.U32.AND P0, PT, R22, RZ, PT ;  /* 0x000000ff1600720c */ /* 0x001fc60003f05070 */
[----:B------:R-:W-:Y:S01]  /*23f40*/  IMAD.IADD R5, R5, 0x1, R7 ;  /* 0x0000000105057824 */ /* 0x000fe200078e0207 */
[----:B------:R-:W-:Y:S02]  /*23f50*/  ISETP.NE.AND.EX P0, PT, R23, RZ, PT, P0 ;  /* 0x000000ff1700720c */ /* 0x000fe40003f05300 */
[----:B------:R-:W0:Y:S02]  /*23f60*/  LDC R16, c[0x0][0x600] ;  /* 0x00018000ff107b82 */ /* 0x000e240000000800 */
[-CC-:B-1----:R-:W-:Y:S01]  /*23f70*/  SHF.R.U64 R12, R4, R6.reuse, R5.reuse ;  /* 0x00000006040c7219 */ /* 0x182fe20000001205 */
[----:B------:R-:W-:Y:S01]  /*23f80*/  IMAD.MOV.U32 R4, RZ, RZ, -0x1 ;  /* 0xffffffffff047424 */ /* 0x000fe200078e00ff */
[----:B------:R-:W-:-:S04]  /*23f90*/  SHF.R.U32.HI R5, RZ, R6, R5 ;  /* 0x00000006ff057219 */ /* 0x000fc80000011605 */
[----:B------:R-:W1:Y:S01]  /*23fa0*/  LDC R18, c[0x0][0x648] ;  /* 0x00019200ff127b82 */ /* 0x000e620000000800 */
[-CC-:B--2---:R-:W-:Y:S02]  /*23fb0*/  SHF.R.U64 R17, R12, R8.reuse, R5.reuse ;  /* 0x000000080c117219 */ /* 0x184fe40000001205 */
[----:B------:R-:W-:-:S05]  /*23fc0*/  SHF.R.U32.HI R0, RZ, R8, R5 ;  /* 0x00000008ff007219 */ /* 0x000fca0000011605 */
[----:B------:R-:W2:Y:S01]  /*23fd0*/  LDC R20, c[0x0][0x638] ;  /* 0x00018e00ff147b82 */ /* 0x000ea20000000800 */
[-C--:B---3--:R-:W-:Y:S02]  /*23fe0*/  SHF.L.U32 R4, R4, R21.reuse, RZ ;  /* 0x0000001504047219 */ /* 0x088fe400000006ff */
[-CC-:B------:R-:W-:Y:S02]  /*23ff0*/  SHF.R.U64 R19, R17, R21.reuse, R0.reuse ;  /* 0x0000001511137219 */ /* 0x180fe40000001200 */
[----:B------:R-:W-:Y:S02]  /*24000*/  LOP3.LUT R26, RZ, R4, RZ, 0x33, !PT ;  /* 0x00000004ff1a7212 */ /* 0x000fe400078e33ff */
[----:B------:R-:W-:Y:S01]  /*24010*/  SHF.R.U32.HI R5, RZ, R21, R0 ;  /* 0x00000015ff057219 */ /* 0x000fe20000011600 */
[----:B------:R-:W3:Y:S01]  /*24020*/  LDC R25, c[0x0][0x610] ;  /* 0x00018400ff197b82 */ /* 0x000ee20000000800 */
[----:B------:R-:W-:Y:S01]  /*24030*/  IMAD.MOV.U32 R4, RZ, RZ, R19 ;  /* 0x000000ffff047224 */ /* 0x000fe200078e0013 */
[----:B------:R-:W-:Y:S06]  /*24040*/  @!P0 BRA `(.L_x_558) ;  /* 0x0000000000288947 */ /* 0x000fec0003800000 */
        /* <DEDUP_REMOVED lines=10> */
.L_x_558:
[----:B-1----:R-:W-:Y:S01]  /*240f0*/  SHF.R.U64 R3, R4, R18, R5 ;  /* 0x0000001204037219 */ /* 0x002fe20000001205 */
[----:B0-----:R-:W-:Y:S01]  /*24100*/  VIADD R5, R16, 0xffffffff ;  /* 0xffffffff10057836 */ /* 0x001fe20000000000 */
[----:B------:R-:W-:Y:S01]  /*24110*/  SHF.L.U32 R24, R24, R21, RZ ;  /* 0x0000001518187219 */ /* 0x000fe200000006ff */
[----:B------:R-:W-:Y:S01]  /*24120*/  @P4 IMAD R10, R13, R14, R2 ;  /* 0x0000000e0d0a4224 */ /* 0x000fe200078e0202 */
[----:B------:R-:W-:Y:S01]  /*24130*/  LOP3.LUT R0, R17, R26, RZ, 0xc0, !PT ;  /* 0x0000001a11007212 */ /* 0x000fe200078ec0ff */
[----:B------:R-:W-:Y:S01]  /*24140*/  IMAD.MOV R4, RZ, RZ, -R3 ;  /* 0x000000ffff047224 */ /* 0x000fe200078e0a03 */
[----:B------:R-:W-:Y:S01]  /*24150*/  LOP3.LUT R5, R12, R5, RZ, 0xc0, !PT ;  /* 0x000000050c057212 */ /* 0x000fe200078ec0ff */
[----:B------:R-:W-:Y:S02]  /*24160*/  IMAD.MOV.U32 R2, RZ, RZ, 0x1 ;  /* 0x00000001ff027424 */ /* 0x000fe400078e00ff */
[----:B------:R-:W-:Y:S02]  /*24170*/  IMAD R3, R24, R3, R0 ;  /* 0x0000000318037224 */ /* 0x000fe400078e0200 */
[----:B--2---:R-:W-:-:S02]  /*24180*/  IMAD R0, R4, R20, R19 ;  /* 0x0000001404007224 */ /* 0x004fc400078e0213 */
[----:B---3--:R-:W-:Y:S02]  /*24190*/  IMAD R12, R3, R25, R10 ;  /* 0x00000019030c7224 */ /* 0x008fe400078e020a */
[----:B------:R-:W-:Y:S01]  /*241a0*/  IMAD R3, R0, R16, R5 ;  /* 0x0000001000037224 */ /* 0x000fe200078e0205 */
[----:B------:R-:W-:Y:S01]  /*241b0*/  PRMT R0, R2, 0x7610, R0 ;  /* 0x0000761002007816 */ /* 0x000fe20000000000 */
[----:B------:R-:W-:-:S03]  /*241c0*/  IMAD.MOV.U32 R11, RZ, RZ, R15 ;  /* 0x000000ffff0b7224 */ /* 0x000fc600078e000f */
[----:B------:R-:W-:Y:S02]  /*241d0*/  SEL R4, R3, R12, !P4 ;  /* 0x0000000c03047207 */ /* 0x000fe40006000000 */
[----:B------:R-:W-:-:S07]  /*241e0*/  SEL R12, R12, R3, !P4 ;  /* 0x000000030c0c7207 */ /* 0x000fce0006000000 */
.L_x_556:
[----:B------:R-:W-:-:S08]  /*241f0*/  NOP ;  /* 0x0000000000007918 */ /* 0x000fd00000000000 */
[----:B-1----:R-:W0:-:S00]  /*24200*/  USETMAXREG.DEALLOC.CTAPOOL 0x18 ;  /* 0x00000018000079c8 */ /* 0x002e0000080e0500 */
[----:B------:R-:W-:-:S13]  /*24210*/  ISETP.NE.AND P0, PT, RZ, UR8, PT ;  /* 0x00000008ff007c0c */ /* 0x000fda000bf05270 */
[----:B------:R-:W-:Y:S05]  /*24220*/  @P0 EXIT ;  /* 0x000000000000094d */ /* 0x000fea0003800000 */
[----:B0-----:R-:W-:Y:S01]  /*24230*/  LOP3.LUT P0, RZ, R0, 0xff, RZ, 0xc0, !PT ;  /* 0x000000ff00ff7812 */ /* 0x001fe2000780c0ff */
[----:B------:R-:W-:Y:S02]  /*24240*/  IMAD.MOV.U32 R0, RZ, RZ, 0x1 ;  /* 0x00000001ff007424 */ /* 0x000fe400078e00ff */
[----:B------:R-:W-:-:S10]  /*24250*/  IMAD.MOV.U32 R8, RZ, RZ, RZ ;  /* 0x000000ffff087224 */ /* 0x000fd400078e00ff */
[----:B------:R-:W-:Y:S05]  /*24260*/  @!P0 BRA `(.L_x_559) ;  /* 0x0000000c00508947 */ /* 0x000fea0003800000 */
[----:B------:R-:W0:Y:S01]  /*24270*/  LDC R0, c[0x0][0x28c] ;  /* 0x0000a300ff007b82 */ /* 0x000e220000000800 */
[----:B------:R-:W-:Y:S01]  /*24280*/  ULDC UR5, c[0x0][0x658] ;  /* 0x0001960000057ab9 */ /* 0x000fe20000000800 */
[----:B------:R-:W-:Y:S01]  /*24290*/  UMOV UR7, 0xffffffff ;  /* 0xffffffff00077882 */ /* 0x000fe20000000000 */
[----:B------:R-:W-:Y:S01]  /*242a0*/  ULDC UR6, c[0x0][0xc] ;  /* 0x0000030000067ab9 */ /* 0x000fe20000000800 */
[----:B------:R-:W-:Y:S01]  /*242b0*/  USHF.L.U32 UR9, UR7, UR5, URZ ;  /* 0x0000000507097299 */ /* 0x000fe2000800063f */
[----:B------:R-:W-:Y:S01]  /*242c0*/  BSSY B0, `(.L_x_559) ;  /* 0x00000ce000007945 */ /* 0x000fe20003800000 */
[----:B------:R-:W-:Y:S01]  /*242d0*/  UMOV UR8, 0x1 ;  /* 0x0000000100087882 */ /* 0x000fe20000000000 */
[----:B------:R-:W-:Y:S01]  /*242e0*/  ULDC UR7, c[0x0][0x10] ;  /* 0x0000040000077ab9 */ /* 0x000fe20000000800 */
[----:B------:R-:W1:Y:S01]  /*242f0*/  S2UR UR10, SR_CgaCtaId ;  /* 0x00000000000a79c3 */ /* 0x000e620000008800 */
[----:B------:R-:W-:Y:S01]  /*24300*/  UIMAD.WIDE.U32 UR6, UR6, UR7, URZ ;  /* 0x00000007060672a5 */ /* 0x000fe2000f8e003f */
[----:B------:R-:W-:Y:S01]  /*24310*/  IMAD.MOV.U32 R10, RZ, RZ, 0x1 ;  /* 0x00000001ff0a7424 */ /* 0x000fe200078e00ff */
[----:B------:R-:W-:Y:S01]  /*24320*/  USHF.L.U32 UR5, UR8, UR5, URZ ;  /* 0x0000000508057299 */ /* 0x000fe2000800063f */
[----:B------:R-:W-:Y:S01]  /*24330*/  IMAD.MOV.U32 R8, RZ, RZ, RZ ;  /* 0x000000ffff087224 */ /* 0x000fe200078e00ff */
[----:B------:R-:W-:Y:S01]  /*24340*/  ULDC UR4, c[0x0][0x600] ;  /* 0x0001800000047ab9 */ /* 0x000fe20000000800 */
[----:B------:R-:W-:Y:S01]  /*24350*/  ULDC UR8, c[0x0][0x14] ;  /* 0x0000050000087ab9 */ /* 0x000fe20000000800 */
[----:B------:R-:W-:-:S02]  /*24360*/  ULOP3.LUT UR21, UR13, 0x2, URZ, 0xfc, !UPT ;  /* 0x000000020d157892 */ /* 0x000fc4000f8efc3f */
[----:B------:R-:W-:Y:S02]  /*24370*/  UIMAD.WIDE.U32 UR22, UR6, UR8, URZ ;  /* 0x00000008061672a5 */ /* 0x000fe4000f8e003f */
[----:B------:R-:W-:Y:S02]  /*24380*/  UIMAD UR16, UR7, UR8, URZ ;  /* 0x00000008071072a4 */ /* 0x000fe4000f8e023f */
[----:B------:R-:W-:Y:S02]  /*24390*/  UIADD3 UR4, UR4, -0x1, URZ ;  /* 0xffffffff04047890 */ /* 0x000fe4000fffe03f */
[----:B------:R-:W-:Y:S01]  /*243a0*/  ULOP3.LUT UR18, URZ, UR9, URZ, 0x33, !UPT ;  /* 0x000000093f127292 */ /* 0x000fe2000f8e333f */
[----:B0-----:R-:W-:Y:S01]  /*243b0*/  VIADD R0, R0, 0x3f ;  /* 0x0000003f00007836 */ /* 0x001fe20000000000 */
[----:B------:R-:W-:Y:S01]  /*243c0*/  UIADD3 UR16, UR23, UR16, URZ ;  /* 0x0000001017107290 */ /* 0x000fe2000fffe03f */
[----:B------:R-:W-:-:S03]  /*243d0*/  ULDC.64 UR24, c[0x0][0x198] ;  /* 0x0000660000187ab9 */ /* 0x000fc60000000a00 */
[----:B------:R-:W-:Y:S01]  /*243e0*/  SHF.R.S32.HI R3, RZ, 0x1f, R0 ;  /* 0x0000001fff037819 */ /* 0x000fe20000011400 */
[----:B-1----:R-:W-:-:S03]  /*243f0*/  IMAD.U32 R7, RZ, RZ, UR10 ;  /* 0x0000000aff077e24 */ /* 0x002fc6000f8e00ff */
[----:B------:R-:W-:Y:S01]  /*24400*/  LEA.HI R3, R3, R0, RZ, 0x6 ;  /* 0x0000000003037211 */ /* 0x000fe200078f30ff */
[----:B------:R-:W-:-:S03]  /*24410*/  IMAD.MOV.U32 R0, RZ, RZ, 0x1 ;  /* 0x00000001ff007424 */ /* 0x000fc600078e00ff */
[----:B------:R-:W-:-:S05]  /*24420*/  SHF.R.S32.HI R6, RZ, 0x6, R3 ;  /* 0x00000006ff067819 */ /* 0x000fca0000011403 */
[----:B------:R-:W-:-:S07]  /*24430*/  VIADD R16, R6, 0x1 ;  /* 0x0000000106107836 */ /* 0x000fce0000000000 */
.L_x_570:
[----:B------:R-:W-:-:S03]  /*24440*/  UMOV UR6, 0xffffffff ;  /* 0xffffffff00067882 */ /* 0x000fc60000000000 */
[----:B------:R-:W-:Y:S05]  /*24450*/  BRA.DIV UR6, `(.L_x_560) ;  /* 0x0000000e06ac7947 */ /* 0x000fea000b800000 */
[----:B------:R-:W-:-:S13]  /*24460*/  ELECT P0, URZ, PT ;  /* 0x00000000003f782f */ /* 0x000fda0003800000 */
.L_x_580:
[----:B------:R-:W0:Y:S01]  /*24470*/  LDC R2, c[0x0][0x28c] ;  /* 0x0000a300ff027b82 */ /* 0x000e220000000800 */
[----:B------:R-:W-:Y:S01]  /*24480*/  BSSY B1, `(.L_x_561) ;  /* 0x000003b000017945 */ /* 0x000fe20003800000 */
[----:B0-----:R-:W-:-:S13]  /*24490*/  ISETP.LT.OR P0, PT, R2, 0x1, !P0 ;  /* 0x000000010200780c */ /* 0x001fda0004701670 */
[----:B------:R-:W-:Y:S05]  /*244a0*/  @P0 BRA `(.L_x_562) ;  /* 0x0000000000e00947 */ /* 0x000fea0003800000 */
[----:B------:R-:W-:Y:S02]  /*244b0*/  IMAD R2, R12, 0x2, R7 ;  /* 0x000000020c027824 */ /* 0x000fe400078e0207 */
[----:B------:R-:W-:Y:S02]  /*244c0*/  IMAD.SHL.U32 R4, R4, 0x100, RZ ;  /* 0x0000010004047824 */ /* 0x000fe400078e00ff */
[----:B------:R-:W-:Y:S02]  /*244d0*/  IMAD.SHL.U32 R2, R2, 0x80, RZ ;  /* 0x0000008002027824 */ /* 0x000fe400078e00ff */
[----:B------:R-:W-:Y:S02]  /*244e0*/  IMAD.MOV.U32 R14, RZ, RZ, RZ ;  /* 0x000000ffff0e7224 */ /* 0x000fe400078e00ff */
[----:B------:R-:W-:Y:S02]  /*244f0*/  IMAD.MOV.U32 R3, RZ, RZ, R16 ;  /* 0x000000ffff037224 */ /* 0x000fe400078e0010 */
[----:B------:R-:W-:-:S02]  /*24500*/  IMAD.MOV.U32 R5, RZ, RZ, R0 ;  /* 0x000000ffff057224 */ /* 0x000fc400078e0000 */
[----:B------:R-:W-:-:S07]  /*24510*/  IMAD.MOV.U32 R9, RZ, RZ, R8 ;  /* 0x000000ffff097224 */ /* 0x000fce00078e0008 */
.L_x_565:
[----:B------:R-:W0:Y:S01]  /*24520*/  S2UR UR6, SR_CgaCtaId ;  /* 0x00000000000679c3 */ /* 0x000e220000008800 */
[----:B------:R-:W-:Y:S02]  /*24530*/  MOV R12, 0x400 ;  /* 0x00000400000c7802 */ /* 0x000fe40000000f00 */
[----:B------:R-:W-:Y:S01]  /*24540*/  SHF.L.U32 R13, R5, 0x1f, RZ ;  /* 0x0000001f050d7819 */ /* 0x000fe200000006ff */
[----:B0-----:R-:W-:-:S05]  /*24550*/  IMAD.U32 R7, RZ, RZ, UR6 ;  /* 0x00000006ff077e24 */ /* 0x001fca000f8e00ff */
[----:B------:R-:W-:-:S05]  /*24560*/  LEA R12, R7, R12, 0x18 ;  /* 0x0000000c070c7211 */ /* 0x000fca00078ec0ff */
[----:B------:R-:W-:-:S04]  /*24570*/  IMAD R18, R9, 0x8, R12 ;  /* 0x0000000809127824 */ /* 0x000fc800078e020c */
[----:B------:R-:W0:Y:S02]  /*24580*/  SYNCS.PHASECHK.TRANS64.TRYWAIT P0, [R18+URZ+0x18], R13 ;  /* 0x0000180d120075a7 */ /* 0x000e24000800017f */
[----:B0-----:R-:W-:Y:S05]  /*24590*/  @!P0 BRA `(.L_x_563) ;  /* 0x0000000c007c8947 */ /* 0x001fea0003800000 */
.L_x_581:
[----:B------:R-:W1:Y:S01]  /*245a0*/  S2R R15, SR_TID.X ;  /* 0x00000000000f7919 */ /* 0x000e620000002100 */
[----:B------:R-:W-:-:S04]  /*245b0*/  UPRMT UR6, UR21, 0x9910, URZ ;  /* 0x0000991015067896 */ /* 0x000fc8000800003f */
[----:B------:R-:W-:Y:S01]  /*245c0*/  UISETP.NE.AND UP0, UPT, UR6, 0x2, UPT ;  /* 0x000000020600788c */ /* 0x000fe2000bf05270 */
[----:B-1----:R-:W-:-:S13]  /*245d0*/  LOP3.LUT P0, RZ, R15, 0x7f, RZ, 0xc0, !PT ;  /* 0x0000007f0fff7812 */ /* 0x002fda000780c0ff */
[----:B0-----:R-:W0:Y:S02]  /*245e0*/  @!P0 LDC R13, c[0x0][0x500] ;  /* 0x00014000ff0d8b82 */ /* 0x001e240000000800 */
[----:B0-----:R0:W-:Y:S01]  /*245f0*/  @!P0 SYNCS.ARRIVE.TRANS64 RZ, [R18+URZ], R13 ;  /* 0x0000000d12ff89a7 */ /* 0x0011e2000800003f */
[----:B------:R-:W-:-:S13]  /*24600*/  PLOP3.LUT P0, PT, PT, PT, UP0, 0x80, 0x0 ;  /* 0x000000000000781c */ /* 0x000fda0003f0f008 */
[----:B0-----:R-:W-:Y:S05]  /*24610*/  @P0 BRA `(.L_x_564) ;  /* 0x0000000000040947 */ /* 0x001fea0003800000 */
[----:B------:R-:W-:Y:S01]  /*24620*/  BPT.TRAP 0x1 ;  /* 0x000000040000795c */ /* 0x000fe20000300000 */
.L_x_564:
[----:B------:R-:W-:Y:S01]  /*24630*/  IMAD.SHL.U32 R13, R9, 0x4000, RZ ;  /* 0x00004000090d7824 */ /* 0x000fe200078e00ff */
[----:B------:R-:W-:Y:S01]  /*24640*/  R2UR UR8, R12 ;  /* 0x000000000c0872ca */ /* 0x000fe200000e0000 */
[----:B------:R-:W-:Y:S01]  /*24650*/  VIADD R3, R3, 0xffffffff ;  /* 0xffffffff03037836 */ /* 0x000fe20000000000 */
[----:B------:R-:W-:Y:S01]  /*24660*/  R2UR UR9, R18 ;  /* 0x00000000120972ca */ /* 0x000fe200000e0000 */
[--C-:B------:R-:W-:Y:S01]  /*24670*/  IMAD R15, R7, 0x2000, R13.reuse ;  /* 0x00002000070f7824 */ /* 0x100fe200078e020d */
[----:B------:R-:W-:Y:S01]  /*24680*/  IADD3 R12, R12, 0xc100, R13 ;  /* 0x0000c1000c0c7810 */ /* 0x000fe20007ffe00d */
[----:B------:R-:W-:Y:S01]  /*24690*/  UIADD3 UR6, UP0, UR24, 0xf0, URZ ;  /* 0x000000f018067890 */ /* 0x000fe2000ff1e03f */
[----:B------:R-:W-:Y:S01]  /*246a0*/  R2UR UR11, R2 ;  /* 0x00000000020b72ca */ /* 0x000fe200000e0000 */
[----:B------:R-:W-:Y:S01]  /*246b0*/  UIADD3 UR26, UP1, UR24, 0x1f0, URZ ;  /* 0x000001f0181a7890 */ /* 0x000fe2000ff3e03f */
[----:B------:R-:W-:Y:S01]  /*246c0*/  R2UR UR7, R15 ;  /* 0x000000000f0772ca */ /* 0x000fe200000e0000 */
[----:B------:R-:W-:Y:S01]  /*246d0*/  VIADD R9, R9, 0x1 ;  /* 0x0000000109097836 */ /* 0x000fe20000000000 */
[----:B------:R-:W-:Y:S01]  /*246e0*/  R2UR UR10, R14 ;  /* 0x000000000e0a72ca */ /* 0x000fe200000e0000 */
[----:B------:R-:W-:Y:S01]  /*246f0*/  UIADD3.X UR27, URZ, UR25, URZ, UP1, !UPT ;  /* 0x000000193f1b7290 */ /* 0x000fe20008ffe43f */
[----:B------:R-:W-:Y:S01]  /*24700*/  R2UR UR12, R11 ;  /* 0x000000000b0c72ca */ /* 0x000fe200000e0000 */
[----:B------:R-:W-:Y:S01]  /*24710*/  UMOV UR20, 0x30000 ;  /* 0x0003000000147882 */ /* 0x000fe20000000000 */
[----:B------:R-:W-:Y:S01]  /*24720*/  R2UR UR17, R12 ;  /* 0x000000000c1172ca */ /* 0x000fe200000e0000 */
[----:B------:R-:W-:Y:S01]  /*24730*/  UMOV UR14, 0x0 ;  /* 0x00000000000e7882 */ /* 0x000fe20000000000 */
[----:B------:R-:W-:Y:S01]  /*24740*/  R2UR UR19, R4 ;  /* 0x00000000041372ca */ /* 0x000fe200000e0000 */
[----:B------:R-:W-:Y:S01]  /*24750*/  UMOV UR15, 0x10000000 ;  /* 0x10000000000f7882 */ /* 0x000fe20000000000 */
[----:B------:R-:W-:Y:S01]  /*24760*/  ISETP.GT.AND P1, PT, R3, 0x1, PT ;  /* 0x000000010300780c */ /* 0x000fe20003f24270 */
[----:B------:R-:W-:Y:S01]  /*24770*/  VIADD R14, R14, 0x40 ;  /* 0x000000400e0e7836 */ /* 0x000fe20000000000 */
[----:B------:R-:W-:Y:S01]  /*24780*/  ISETP.NE.AND P0, PT, R9, 0x3, PT ;  /* 0x000000030900780c */ /* 0x000fe20003f05270 */
[----:B------:R-:W-:-:S02]  /*24790*/  UIADD3 UR8, UR8, 0x100, UR7 ;  /* 0x0000010008087890 */ /* 0x000fc4000fffe007 */
[----:B------:R-:W-:Y:S01]  /*247a0*/  UIADD3.X UR7, URZ, UR25, URZ, UP0, !UPT ;  /* 0x000000193f077290 */ /* 0x000fe200087fe43f */
[----:B------:R-:W-:Y:S02]  /*247b0*/  SEL R12, RZ, 0x1, P0 ;  /* 0x00000001ff0c7807 */ /* 0x000fe40000000000 */
[----:B------:R-:W-:Y:S02]  /*247c0*/  SEL R9, R9, RZ, P0 ;  /* 0x000000ff09097207 */ /* 0x000fe40000000000 */
[----:B------:R-:W-:-:S04]  /*247d0*/  LOP3.LUT R5, R5, R12, RZ, 0x3c, !PT ;  /* 0x0000000c05057212 */ /* 0x000fc800078e3cff */
[----:B------:R0:W-:Y:S02]  /*247e0*/  UTMALDG.3D.MULTICAST [UR8], [UR6], UR20, desc[UR14] ;  /* 0x00000e08060073b4 */ /* 0x0001e40008011814 */
[----:B0-----:R-:W-:Y:S01]  /*247f0*/  UMOV UR8, UR17 ;  /* 0x0000001100087c82 */ /* 0x001fe20008000000 */
[----:B------:R-:W-:Y:S02]  /*24800*/  UMOV UR11, UR19 ;  /* 0x00000013000b7c82 */ /* 0x000fe40008000000 */
[----:B------:R0:W-:Y:S02]  /*24810*/  UTMALDG.3D [UR8], [UR26], desc[UR14] ;  /* 0x00000e081a0075b4 */ /* 0x0001e40008011000 */
[----:B0-----:R-:W-:Y:S05]  /*24820*/  @P1 BRA `(.L_x_565) ;  /* 0xfffffffc003c1947 */ /* 0x001fea000383ffff */
.L_x_562:
[----:B------:R-:W-:Y:S05]  /*24830*/  BSYNC B1 ;  /* 0x0000000000017941 */ /* 0x000fea0003800000 */
.L_x_561:
[----:B------:R-:W2:Y:S01]  /*24840*/  LDL.LU R17, [R1+0x458] ;  /* 0x0004580001117983 */ /* 0x000ea20000300800 */
[----:B------:R-:W-:Y:S01]  /*24850*/  LOP3.LUT P0, RZ, R10, 0xff, RZ, 0xc0, !PT ;  /* 0x000000ff0aff7812 */ /* 0x000fe2000780c0ff */
[C---:B------:R-:W-:Y:S01]  /*24860*/  IMAD.IADD R8, R6.reuse, 0x1, R8 ;  /* 0x0000000106087824 */ /* 0x040fe200078e0208 */
[----:B------:R-:W-:Y:S01]  /*24870*/  ULDC.64 UR6, c[0x0][0x650] ;  /* 0x0001940000067ab9 */ /* 0x000fe20000000a00 */
[----:B------:R-:W3:Y:S01]  /*24880*/  LDL.LU R15, [R1+0x45c] ;  /* 0x00045c00010f7983 */ /* 0x000ee20000300800 */
[----:B------:R-:W-:Y:S01]  /*24890*/  ISETP.GE.U32.AND P1, PT, R6, 0x3, PT ;  /* 0x000000030600780c */ /* 0x000fe20003f26070 */
[----:B------:R-:W-:Y:S01]  /*248a0*/  BSSY B1, `(.L_x_566) ;  /* 0x000006d000017945 */ /* 0x000fe20003800000 */
[----:B------:R-:W-:Y:S01]  /*248b0*/  IMAD.MOV.U32 R12, RZ, RZ, -0x1 ;  /* 0xffffffffff0c7424 */ /* 0x000fe200078e00ff */
[----:B------:R-:W-:Y:S01]  /*248c0*/  PRMT R10, RZ, 0x7610, R10 ;  /* 0x00007610ff0a7816 */ /* 0x000fe2000000000a */
[----:B------:R-:W-:Y:S02]  /*248d0*/  IMAD.MOV.U32 R4, RZ, RZ, -0x1 ;  /* 0xffffffffff047424 */ /* 0x000fe400078e00ff */
[----:B------:R-:W-:-:S03]  /*248e0*/  IMAD.MOV.U32 R11, RZ, RZ, -0x1 ;  /* 0xffffffffff0b7424 */ /* 0x000fc600078e00ff */
[----:B------:R-:W0:Y:S01]  /*248f0*/  @P0 S2R R7, SR_CgaCtaId ;  /* 0x0000000000070919 */ /* 0x000e220000008800 */
[----:B------:R-:W-:-:S04]  /*24900*/  @P0 MOV R2, 0x400 ;  /* 0x0000040000020802 */ /* 0x000fc80000000f00 */
[----:B0-----:R-:W-:-:S04]  /*24910*/  @P0 LEA R2, R7, R2, 0x18 ;  /* 0x0000000207020211 */ /* 0x001fc800078ec0ff */
[----:B------:R0:W-:Y:S01]  /*24920*/  @P0 SYNCS.ARRIVE.TRANS64.A1T0 RZ, [R2+URZ+0x48], RZ ;  /* 0x000048ff02ff09a7 */ /* 0x0001e2000810003f */
[----:B------:R-:W-:-:S04]  /*24930*/  ISETP.GT.U32.AND P0, PT, R8, 0x2, PT ;  /* 0x000000020800780c */ /* 0x000fc80003f04070 */
[----:B------:R-:W-:Y:S01]  /*24940*/  ISETP.LT.U32.AND P0, PT, R6, 0x3, P0 ;  /* 0x000000030600780c */ /* 0x000fe20000701070 */
[----:B0-----:R-:W-:-:S05]  /*24950*/  IMAD.WIDE.U32 R2, R8, -0x55555555, RZ ;  /* 0xaaaaaaab08027825 */ /* 0x001fca00078e00ff */
[----:B------:R-:W-:Y:S02]  /*24960*/  SHF.R.U32.HI R5, RZ, 0x1, R3 ;  /* 0x00000001ff057819 */ /* 0x000fe40000011603 */
[----:B------:R-:W-:Y:S02]  /*24970*/  SEL R3, RZ, 0x1, !P0 ;  /* 0x00000001ff037807 */ /* 0x000fe40004000000 */
[----:B------:R-:W-:Y:S01]  /*24980*/  PRMT R2, RZ, 0x7610, R2 ;  /* 0x00007610ff027816 */ /* 0x000fe20000000002 */
[----:B------:R-:W-:Y:S01]  /*24990*/  IMAD R8, R5, -0x3, R8 ;  /* 0xfffffffd05087824 */ /* 0x000fe200078e0208 */
[----:B------:R-:W-:-:S04]  /*249a0*/  LOP3.LUT R0, R0, R3, RZ, 0x3c, !PT ;  /* 0x0000000300007212 */ /* 0x000fc800078e3cff */
[----:B------:R-:W-:Y:S02]  /*249b0*/  @P1 LOP3.LUT R0, R0, 0x1, R5, 0x78, !PT ;  /* 0x0000000100001812 */ /* 0x000fe400078e7805 */
[----:B---3--:R-:W-:-:S04]  /*249c0*/  IADD3 R15, P0, R15, UR22, RZ ;  /* 0x000000160f0f7c10 */ /* 0x008fc8000ff1e0ff */
[----:B--2---:R-:W-:Y:S01]  /*249d0*/  IADD3.X R17, R17, UR16, RZ, P0, !PT ;  /* 0x0000001011117c10 */ /* 0x004fe200087fe4ff */
[----:B------:R0:W-:Y:S01]  /*249e0*/  STL [R1+0x45c], R15 ;  /* 0x00045c0f01007387 */ /* 0x0001e20000100800 */
[----:B------:R-:W-:-:S03]  /*249f0*/  ISETP.GE.U32.AND P0, PT, R15, UR6, PT ;  /* 0x000000060f007c0c */ /* 0x000fc6000bf06070 */
[----:B------:R0:W-:Y:S01]  /*24a00*/  STL [R1+0x458], R17 ;  /* 0x0004581101007387 */ /* 0x0001e20000100800 */
[----:B------:R-:W-:-:S13]  /*24a10*/  ISETP.GE.U32.AND.EX P0, PT, R17, UR7, PT, P0 ;  /* 0x0000000711007c0c */ /* 0x000fda000bf06100 */
[----:B0-----:R-:W-:Y:S05]  /*24a20*/  @P0 BRA `(.L_x_567) ;  /* 0x0000000400500947 */ /* 0x001fea0003800000 */
[----:B------:R-:W0:Y:S01]  /*24a30*/  S2R R9, SR_CTAID.X ;  /* 0x0000000000097919 */ /* 0x000e220000002500 */
[----:B------:R-:W-:Y:S01]  /*24a40*/  ULDC UR6, c[0x0][0x150] ;  /* 0x0000540000067ab9 */ /* 0x000fe20000000800 */
[----:B------:R-:W1:Y:S01]  /*24a50*/  LDC R4, c[0x0][0x144] ;  /* 0x00005100ff047b82 */ /* 0x000e620000000800 */
[----:B------:R-:W-:Y:S01]  /*24a60*/  ULDC UR9, c[0x0][0x630] ;  /* 0x00018c0000097ab9 */ /* 0x000fe20000000800 */
[----:B------:R-:W2:Y:S06]  /*24a70*/  S2R R2, SR_CTAID.Y ;  /* 0x0000000000027919 */ /* 0x000eac0000002600 */
[----:B------:R-:W3:Y:S01]  /*24a80*/  LDC R13, c[0x0][0x148] ;  /* 0x00005200ff0d7b82 */ /* 0x000ee20000000800 */
[----:B0-----:R-:W-:-:S02]  /*24a90*/  I2FP.F32.U32 R3, R9 ;  /* 0x0000000900037245 */ /* 0x001fc40000201000 */
[----:B--2---:R-:W-:-:S03]  /*24aa0*/  I2FP.F32.U32 R5, R2 ;  /* 0x0000000200057245 */ /* 0x004fc60000201000 */
[----:B------:R-:W-:Y:S01]  /*24ab0*/  FMUL R3, R3, UR6 ;  /* 0x0000000603037c20 */ /* 0x000fe20008400000 */
[----:B------:R-:W-:Y:S02]  /*24ac0*/  ULDC UR6, c[0x0][0x154] ;  /* 0x0000550000067ab9 */ /* 0x000fe40000000800 */
[----:B------:R-:W-:Y:S01]  /*24ad0*/  FMUL R11, R5, UR6 ;  /* 0x00000006050b7c20 */ /* 0x000fe20008400000 */
[----:B------:R-:W-:Y:S02]  /*24ae0*/  ULDC.64 UR6, c[0x0][0x628] ;  /* 0x00018a0000067ab9 */ /* 0x000fe40000000a00 */
[----:B------:R-:W0:Y:S01]  /*24af0*/  F2I.U32.TRUNC.NTZ R3, R3 ;  /* 0x0000000300037305 */ /* 0x000e22000020f000 */
[----:B------:R-:W-:-:S04]  /*24b00*/  ISETP.NE.U32.AND P0, PT, RZ, UR6, PT ;  /* 0x00000006ff007c0c */ /* 0x000fc8000bf05070 */
[----:B------:R-:W-:-:S03]  /*24b10*/  ISETP.NE.AND.EX P0, PT, RZ, UR7, PT, P0 ;  /* 0x00000007ff007c0c */ /* 0x000fc6000bf05300 */
[----:B------:R-:W2:Y:S01]  /*24b20*/  F2I.U32.TRUNC.NTZ R11, R11 ;  /* 0x0000000b000b7305 */ /* 0x000ea2000020f000 */
[----:B0-----:R-:W-:Y:S02]  /*24b30*/  IMAD.MOV R5, RZ, RZ, -R3 ;  /* 0x000000ffff057224 */ /* 0x001fe400078e0a03 */
[----:B------:R-:W-:Y:S02]  /*24b40*/  IMAD.MOV.U32 R3, RZ, RZ, R17 ;  /* 0x000000ffff037224 */ /* 0x000fe400078e0011 */
[----:B-1----:R-:W-:Y:S02]  /*24b50*/  IMAD R9, R4, R5, R9 ;  /* 0x0000000504097224 */ /* 0x002fe400078e0209 */
[----:B--2---:R-:W-:-:S04]  /*24b60*/  IMAD.MOV R4, RZ, RZ, -R11 ;  /* 0x000000ffff047224 */ /* 0x004fc800078e0a0b */
[----:B---3--:R-:W-:Y:S02]  /*24b70*/  @P4 IMAD R9, R13, R4, R2 ;  /* 0x000000040d094224 */ /* 0x008fe400078e0202 */
[----:B------:R-:W-:Y:S01]  /*24b80*/  IMAD.MOV.U32 R2, RZ, RZ, R15 ;  /* 0x000000ffff027224 */ /* 0x000fe200078e000f */
[----:B------:R-:W-:Y:S06]  /*24b90*/  @!P0 BRA `(.L_x_568) ;  /* 0x0000000000288947 */ /* 0x000fec0003800000 */
[----:B------:R-:W-:Y:S02]  /*24ba0*/  ULDC UR8, c[0x0][0x634] ;  /* 0x00018d0000087ab9 */ /* 0x000fe40000000800 */
[----:B------:R-:W-:-:S05]  /*24bb0*/  IADD3 R3, P0, R15, UR8, RZ ;  /* 0x000000080f037c10 */ /* 0x000fca000ff1e0ff */
[----:B------:R-:W-:-:S04]  /*24bc0*/  IMAD.X R11, RZ, RZ, R17, P0 ;  /* 0x000000ffff0b7224 */ /* 0x000fc800000e0611 */
[----:B------:R-:W-:-:S04]  /*24bd0*/  IMAD.WIDE.U32 R4, R11, UR6, RZ ;  /* 0x000000060b047c25 */ /* 0x000fc8000f8e00ff */
[----:B------:R-:W-:-:S04]  /*24be0*/  IMAD.WIDE.U32 R4, P0, R3, UR7, R4 ;  /* 0x0000000703047c25 */ /* 0x000fc8000f800004 */
[----:B------:R-:W-:-:S04]  /*24bf0*/  IMAD.WIDE.U32 R2, R3, UR6, RZ ;  /* 0x0000000603027c25 */ /* 0x000fc8000f8e00ff */
[----:B------:R-:W-:Y:S01]  /*24c00*/  IMAD.MOV.U32 R2, RZ, RZ, R5 ;  /* 0x000000ffff027224 */ /* 0x000fe200078e0005 */
[----:B------:R-:W-:Y:S01]  /*24c10*/  IADD3 RZ, P1, R3, R4, RZ ;  /* 0x0000000403ff7210 */ /* 0x000fe20007f3e0ff */
[----:B------:R-:W-:-:S04]  /*24c20*/  IMAD.X R3, RZ, RZ, RZ, P0 ;  /* 0x000000ffff037224 */ /* 0x000fc800000e06ff */
[----:B------:R-:W-:-:S08]  /*24c30*/  IMAD.WIDE.U32.X R2, R11, UR7, R2, P1 ;  /* 0x000000070b027c25 */ /* 0x000fd000088e0402 */
.L_x_568:
[--C-:B------:R-:W-:Y:S01]  /*24c40*/  SHF.R.U64 R11, R2, UR9, R3.reuse ;  /* 0x00000009020b7c19 */ /* 0x100fe20008001203 */
[----:B------:R-:W-:Y:S01]  /*24c50*/  ULDC.64 UR6, c[0x0][0x620] ;  /* 0x0001880000067ab9 */ /* 0x000fe20000000a00 */
[----:B------:R-:W-:Y:S01]  /*24c60*/  SHF.R.U32.HI R2, RZ, UR9, R3 ;  /* 0x00000009ff027c19 */ /* 0x000fe20008011603 */
[----:B------:R-:W-:Y:S01]  /*24c70*/  IMAD.MOV.U32 R3, RZ, RZ, R17 ;  /* 0x000000ffff037224 */ /* 0x000fe200078e0011 */
[----:B------:R-:W-:Y:S01]  /*24c80*/  IADD3 R13, P0, RZ, -R11, RZ ;  /* 0x8000000bff0d7210 */ /* 0x000fe20007f1e0ff */
[----:B------:R-:W-:-:S04]  /*24c90*/  ULDC.64 UR8, c[0x0][0x640] ;  /* 0x0001900000087ab9 */ /* 0x000fc80000000a00 */
[----:B------:R-:W-:Y:S01]  /*24ca0*/  IMAD.X R2, RZ, RZ, ~R2, P0 ;  /* 0x000000ffff027224 */ /* 0x000fe200000e0e02 */
[----:B------:R-:W-:-:S03]  /*24cb0*/  ISETP.NE.U32.AND P0, PT, RZ, UR8, PT ;  /* 0x00000008ff007c0c */ /* 0x000fc6000bf05070 */
[----:B------:R-:W-:Y:S01]  /*24cc0*/  IMAD R2, R2, UR6, RZ ;  /* 0x0000000602027c24 */ /* 0x000fe2000f8e02ff */
[----:B------:R-:W-:-:S03]  /*24cd0*/  ISETP.NE.AND.EX P0, PT, RZ, UR9, PT, P0 ;  /* 0x00000009ff007c0c */ /* 0x000fc6000bf05300 */
[----:B------:R-:W-:Y:S02]  /*24ce0*/  IMAD R5, R13, UR7, R2 ;  /* 0x000000070d057c24 */ /* 0x000fe4000f8e0202 */
[----:B------:R-:W-:-:S04]  /*24cf0*/  IMAD.MOV.U32 R2, RZ, RZ, R15 ;  /* 0x000000ffff027224 */ /* 0x000fc800078e000f */
[----:B------:R-:W-:Y:S01]  /*24d00*/  IMAD.WIDE.U32 R2, R13, UR6, R2 ;  /* 0x000000060d027c25 */ /* 0x000fe2000f8e0002 */
[----:B------:R-:W-:-:S03]  /*24d10*/  ULDC UR6, c[0x0][0x618] ;  /* 0x0001860000067ab9 */ /* 0x000fc60000000800 */
[----:B------:R-:W-:-:S05]  /*24d20*/  IMAD.IADD R3, R3, 0x1, R5 ;  /* 0x0000000103037824 */ /* 0x000fca00078e0205 */
[--C-:B------:R-:W-:Y:S02]  /*24d30*/  SHF.R.U64 R12, R2, UR6, R3.reuse ;  /* 0x00000006020c7c19 */ /* 0x100fe40008001203 */
[----:B------:R-:W-:Y:S01]  /*24d40*/  SHF.R.U32.HI R3, RZ, UR6, R3 ;  /* 0x00000006ff037c19 */ /* 0x000fe20008011603 */
[----:B------:R-:W-:-:S03]  /*24d50*/  ULDC UR6, c[0x0][0x608] ;  /* 0x0001820000067ab9 */ /* 0x000fc60000000800 */
[--C-:B------:R-:W-:Y:S02]  /*24d60*/  SHF.R.U64 R13, R12, UR6, R3.reuse ;  /* 0x000000060c0d7c19 */ /* 0x100fe40008001203 */
[----:B------:R-:W-:Y:S01]  /*24d70*/  SHF.R.U32.HI R2, RZ, UR6, R3 ;  /* 0x00000006ff027c19 */ /* 0x000fe20008011603 */
[----:B------:R-:W-:-:S03]  /*24d80*/  ULDC UR6, c[0x0][0x658] ;  /* 0x0001960000067ab9 */ /* 0x000fc60000000800 */
[--C-:B------:R-:W-:Y:S02]  /*24d90*/  SHF.R.U64 R14, R13, UR6, R2.reuse ;  /* 0x000000060d0e7c19 */ /* 0x100fe40008001202 */
[----:B------:R-:W-:-:S03]  /*24da0*/  SHF.R.U32.HI R15, RZ, UR6, R2 ;  /* 0x00000006ff0f7c19 */ /* 0x000fc60008011602 */
[----:B------:R-:W-:Y:S02]  /*24db0*/  IMAD.MOV.U32 R2, RZ, RZ, R14 ;  /* 0x000000ffff027224 */ /* 0x000fe400078e000e */
        /* <DEDUP_REMOVED lines=12> */
.L_x_569:
[----:B------:R-:W-:Y:S01]  /*24e80*/  ULDC UR6, c[0x0][0x648] ;  /* 0x0001920000067ab9 */ /* 0x000fe20000000800 */
[----:B------:R-:W-:Y:S02]  /*24e90*/  LOP3.LUT R13, R13, UR18, RZ, 0xc0, !PT ;  /* 0x000000120d0d7c12 */ /* 0x000fe4000f8ec0ff */
[----:B------:R-:W-:Y:S01]  /*24ea0*/  SHF.R.U64 R2, R2, UR6, R3 ;  /* 0x0000000602027c19 */ /* 0x000fe20008001203 */
[----:B------:R-:W-:-:S04]  /*24eb0*/  ULDC UR6, c[0x0][0x638] ;  /* 0x00018e0000067ab9 */ /* 0x000fc80000000800 */
[----:B------:R-:W-:Y:S02]  /*24ec0*/  IMAD.MOV R3, RZ, RZ, -R2 ;  /* 0x000000ffff037224 */ /* 0x000fe400078e0a02 */
[----:B------:R-:W-:Y:S02]  /*24ed0*/  IMAD R4, R2, UR5, R13 ;  /* 0x0000000502047c24 */ /* 0x000fe4000f8e020d */
[----:B------:R-:W-:Y:S01]  /*24ee0*/  IMAD R14, R3, UR6, R14 ;  /* 0x00000006030e7c24 */ /* 0x000fe2000f8e020e */
[----:B------:R-:W-:Y:S01]  /*24ef0*/  ULDC UR6, c[0x0][0x610] ;  /* 0x0001840000067ab9 */ /* 0x000fe20000000800 */
[----:B------:R-:W-:Y:S01]  /*24f00*/  LOP3.LUT R3, R12, UR4, RZ, 0xc0, !PT ;  /* 0x000000040c037c12 */ /* 0x000fe2000f8ec0ff */
[----:B------:R-:W-:Y:S01]  /*24f10*/  IMAD R9, R4, UR6, R9 ;  /* 0x0000000604097c24 */ /* 0x000fe2000f8e0209 */
[----:B------:R-:W-:Y:S01]  /*24f20*/  ULDC UR6, c[0x0][0x600] ;  /* 0x0001800000067ab9 */ /* 0x000fe20000000800 */
[----:B------:R-:W-:Y:S02]  /*24f30*/  IMAD.MOV.U32 R2, RZ, RZ, 0x1 ;  /* 0x00000001ff027424 */ /* 0x000fe400078e00ff */
[----:B------:R-:W-:-:S05]  /*24f40*/  IMAD R14, R14, UR6, R3 ;  /* 0x000000060e0e7c24 */ /* 0x000fca000f8e0203 */
[----:B------:R-:W-:Y:S02]  /*24f50*/  SEL R4, R14, R9, !P4 ;  /* 0x000000090e047207 */ /* 0x000fe40006000000 */
[----:B------:R-:W-:-:S07]  /*24f60*/  SEL R12, R9, R14, !P4 ;  /* 0x0000000e090c7207 */ /* 0x000fce0006000000 */
.L_x_567:
[----:B------:R-:W-:Y:S05]  /*24f70*/  BSYNC B1 ;  /* 0x0000000000017941 */ /* 0x000fea0003800000 */
.L_x_566:
[----:B------:R-:W-:-:S13]  /*24f80*/  LOP3.LUT P0, RZ, R2, 0xff, RZ, 0xc0, !PT ;  /* 0x000000ff02ff7812 */ /* 0x000fda000780c0ff */
[----:B------:R-:W-:Y:S05]  /*24f90*/  @P0 BRA `(.L_x_570) ;  /* 0xfffffff400280947 */ /* 0x000fea000383ffff */
[----:B------:R-:W-:Y:S05]  /*24fa0*/  BSYNC B0 ;  /* 0x0000000000007941 */ /* 0x000fea0003800000 */
.L_x_559:
[----:B------:R-:W-:-:S03]  /*24fb0*/  UMOV UR6, 0xffffffff ;  /* 0xffffffff00067882 */ /* 0x000fc60000000000 */
[----:B------:R-:W-:Y:S05]  /*24fc0*/  BRA.DIV UR6, `(.L_x_571) ;  /* 0x0000000606047947 */ /* 0x000fea000b800000 */
[----:B------:R-:W-:-:S13]  /*24fd0*/  ELECT P0, URZ, PT ;  /* 0x00000000003f782f */ /* 0x000fda0003800000 */
.L_x_584:
[----:B------:R-:W-:Y:S04]  /*24fe0*/  BSSY B0, `(.L_x_572) ;  /* 0x0000023000007945 */ /* 0x000fe80003800000 */
[----:B------:R-:W-:Y:S05]  /*24ff0*/  @!P0 BRA `(.L_x_573) ;  /* 0x0000000000848947 */ /* 0x000fea0003800000 */
[----:B------:R-:W-:-:S04]  /*25000*/  ULOP3.LUT UR6, UR13, 0x2, URZ, 0xfc, !UPT ;  /* 0x000000020d067892 */ /* 0x000fc8000f8efc3f */
[----:B------:R-:W-:-:S06]  /*25010*/  UISETP.NE.AND UP0, UPT, UR6, 0x3, UPT ;  /* 0x000000030600788c */ /* 0x000fcc000bf05270 */
[----:B------:R-:W-:-:S13]  /*25020*/  PLOP3.LUT P0, PT, PT, PT, UP0, 0x80, 0x0 ;  /* 0x000000000000781c */ /* 0x000fda0003f0f008 */
[----:B------:R-:W-:Y:S05]  /*25030*/  @!P0 BRA `(.L_x_574) ;  /* 0x0000000000048947 */ /* 0x000fea0003800000 */
[----:B------:R-:W-:Y:S01]  /*25040*/  BPT.TRAP 0x1 ;  /* 0x000000040000795c */ /* 0x000fe20000300000 */
.L_x_574:
[----:B------:R-:W0:Y:S01]  /*25050*/  S2R R3, SR_CgaCtaId ;  /* 0x0000000000037919 */ /* 0x000e220000008800 */
[----:B------:R-:W-:-:S04]  /*25060*/  MOV R2, 0x400 ;  /* 0x0000040000027802 */ /* 0x000fc80000000f00 */
[----:B0-----:R-:W-:Y:S02]  /*25070*/  LEA R3, R3, R2, 0x18 ;  /* 0x0000000203037211 */ /* 0x001fe400078ec0ff */
[----:B------:R-:W-:-:S03]  /*25080*/  SHF.L.U32 R2, R0, 0x1f, RZ ;  /* 0x0000001f00027819 */ /* 0x000fc600000006ff */
[----:B------:R-:W-:-:S04]  /*25090*/  VIADD R3, R3, 0x18 ;  /* 0x0000001803037836 */ /* 0x000fc80000000000 */
[----:B------:R-:W-:-:S04]  /*250a0*/  IMAD R5, R8, 0x8, R3 ;  /* 0x0000000808057824 */ /* 0x000fc800078e0203 */
[----:B------:R-:W0:Y:S02]  /*250b0*/  SYNCS.PHASECHK.TRANS64.TRYWAIT P0, [R5+URZ], R2 ;  /* 0x00000002050075a7 */ /* 0x000e24000800017f */
[----:B0-----:R-:W-:Y:S05]  /*250c0*/  @!P0 BRA `(.L_x_575) ;  /* 0x0000000000e48947 */ /* 0x001fea0003800000 */
.L_x_585:
[----:B------:R-:W-:-:S05]  /*250d0*/  VIADD R8, R8, 0x1 ;  /* 0x0000000108087836 */ /* 0x000fca0000000000 */
[----:B------:R-:W-:-:S04]  /*250e0*/  ISETP.NE.AND P0, PT, R8, 0x3, PT ;  /* 0x000000030800780c */ /* 0x000fc80003f05270 */
[----:B0-----:R-:W-:Y:S02]  /*250f0*/  SEL R5, RZ, 0x1, P0 ;  /* 0x00000001ff057807 */ /* 0x001fe40000000000 */
[----:B------:R-:W-:Y:S02]  /*25100*/  SEL R8, R8, RZ, P0 ;  /* 0x000000ff08087207 */ /* 0x000fe40000000000 */
[----:B------:R-:W-:-:S03]  /*25110*/  LOP3.LUT R5, R0, R5, RZ, 0x3c, !PT ;  /* 0x0000000500057212 */ /* 0x000fc600078e3cff */
[----:B------:R-:W-:Y:S01]  /*25120*/  IMAD R7, R8, 0x8, R3 ;  /* 0x0000000808077824 */ /* 0x000fe200078e0203 */
[----:B------:R-:W-:-:S04]  /*25130*/  SHF.L.U32 R0, R5, 0x1f, RZ ;  /* 0x0000001f05007819 */ /* 0x000fc800000006ff */
[----:B------:R-:W0:Y:S02]  /*25140*/  SYNCS.PHASECHK.TRANS64.TRYWAIT P0, [R7+URZ], R0 ;  /* 0x00000000070075a7 */ /* 0x000e24000800017f */
[----:B0-----:R-:W-:Y:S05]  /*25150*/  @!P0 BRA `(.L_x_576) ;  /* 0x0000000000d48947 */ /* 0x001fea0003800000 */
.L_x_586:
[----:B0-----:R-:W-:-:S05]  /*25160*/  VIADD R0, R8, 0x1 ;  /* 0x0000000108007836 */ /* 0x001fca0000000000 */
[----:B------:R-:W-:-:S04]  /*25170*/  ISETP.NE.AND P0, PT, R0, 0x3, PT ;  /* 0x000000030000780c */ /* 0x000fc80003f05270 */
[----:B------:R-:W-:Y:S02]  /*25180*/  SEL R2, RZ, 0x1, P0 ;  /* 0x00000001ff027807 */ /* 0x000fe40000000000 */
[----:B------:R-:W-:Y:S02]  /*25190*/  SEL R0, R0, RZ, P0 ;  /* 0x000000ff00007207 */ /* 0x000fe40000000000 */
[----:B------:R-:W-:-:S03]  /*251a0*/  LOP3.LUT R2, R5, R2, RZ, 0x3c, !PT ;  /* 0x0000000205027212 */ /* 0x000fc600078e3cff */
[----:B------:R-:W-:Y:S01]  /*251b0*/  IMAD R3, R0, 0x8, R3 ;  /* 0x0000000800037824 */ /* 0x000fe200078e0203 */
[----:B------:R-:W-:-:S07]  /*251c0*/  SHF.L.U32 R0, R2, 0x1f, RZ ;  /* 0x0000001f02007819 */ /* 0x000fce00000006ff */
.L_x_577:
[----:B0-----:R0:W1:Y:S02]  /*251d0*/  SYNCS.PHASECHK.TRANS64.TRYWAIT P0, [R3+URZ], R0 ;  /* 0x00000000030075a7 */ /* 0x001064000800017f */
[----:B-1----:R-:W-:Y:S05]  /*251e0*/  @!P0 NANOSLEEP.SYNCS 0x989680 ;  /* 0x009896800000895d */ /* 0x002fea0003900000 */
[----:B------:R-:W1:Y:S02]  /*251f0*/  @!P0 SYNCS.PHASECHK.TRANS64 P0, [R3+URZ], R0 ;  /* 0x00000000030085a7 */ /* 0x000e64000800007f */
[----:B-1----:R-:W-:Y:S05]  /*25200*/  @!P0 BRA `(.L_x_577) ;  /* 0xfffffffc00f08947 */ /* 0x002fea000383ffff */
.L_x_573:
[----:B------:R-:W-:Y:S05]  /*25210*/  BSYNC B0 ;  /* 0x0000000000007941 */ /* 0x000fea0003800000 */
.L_x_572:
[----:B------:R-:W-:Y:S05]  /*25220*/  EXIT ;  /* 0x000000000000794d */ /* 0x000fea0003800000 */
.L_x_21:
[----:B--2---:R-:W-:-:S04]  /*25230*/  IMAD.U32 R3, RZ, RZ, UR6 ;  /* 0x00000006ff037e24 */ /* 0x004fc8000f8e00ff */
[----:B------:R2:W3:Y:S03]  /*25240*/  SYNCS.PHASECHK.TRANS64.TRYWAIT P1, [R3+URZ], R0 ;  /* 0x00000000030075a7 */ /* 0x0004e6000802017f */
[----:B---3--:R-:W-:Y:S05]  /*25250*/  @!P1 NANOSLEEP.SYNCS 0x989680 ;  /* 0x009896800000995d */ /* 0x008fea0003900000 */
[----:B------:R-:W3:Y:S02]  /*25260*/  @!P1 SYNCS.PHASECHK.TRANS64 P1, [R3+URZ], R0 ;  /* 0x00000000030095a7 */ /* 0x000ee4000802007f */
[----:B---3--:R-:W-:Y:S05]  /*25270*/  @!P1 BRA `(.L_x_21) ;  /* 0xfffffffc00ec9947 */ /* 0x008fea000383ffff */
[----:B------:R-:W-:Y:S05]  /*25280*/  BRA `(.L_x_20) ;  /* 0xfffffdd800ac7947 */ /* 0x000fea000383ffff */
.L_x_27:
[----:B-----5:R2:W-:Y:S02]  /*25290*/  STL [R1+0x470], R0 ;  /* 0x0004700001007387 */ /* 0x0205e40000100800 */
[----:B--2---:R-:W-:-:S04]  /*252a0*/  IMAD.U32 R0, RZ, RZ, UR16 ;  /* 0x00000010ff007e24 */ /* 0x004fc8000f8e00ff */
[----:B------:R2:W3:Y:S03]  /*252b0*/  SYNCS.PHASECHK.TRANS64.TRYWAIT P1, [R0+URZ], R2 ;  /* 0x00000002000075a7 */ /* 0x0004e6000802017f */
[----:B---3--:R-:W-:Y:S05]  /*252c0*/  @!P1 NANOSLEEP.SYNCS 0x989680 ;  /* 0x009896800000995d */ /* 0x008fea0003900000 */
[----:B------:R2:W3:Y:S02]  /*252d0*/  @!P1 SYNCS.PHASECHK.TRANS64 P1, [R0+URZ], R2 ;  /* 0x00000002000095a7 */ /* 0x0004e4000802007f */
[----:B--2---:R2:W5:Y:S02]  /*252e0*/  LDL.LU R0, [R1+0x470] ;  /* 0x0004700001007983 */ /* 0x0045640000300800 */
[----:B--23--:R-:W-:Y:S05]  /*252f0*/  @!P1 BRA `(.L_x_27) ;  /* 0xfffffffc00e49947 */ /* 0x00cfea000383ffff */
[----:B------:R-:W-:Y:S05]  /*25300*/  BRA `(.L_x_26) ;  /* 0xfffffe1c00787947 */ /* 0x000fea000383ffff */
.L_x_560:
[----:B------:R-:W-:Y:S01]  /*25310*/  BSSY B1, `(.L_x_578) ;  /* 0x0000006000017945 */ /* 0x000fe20003800000 */
[----:B------:R-:W-:-:S07]  /*25320*/  IMAD.MOV.U32 R2, RZ, RZ, -0x1 ;  /* 0xffffffffff027424 */ /* 0x000fce00078e00ff */
[----:B------:R-:W-:Y:S05]  /*25330*/  WARPSYNC.COLLECTIVE R2, `(.L_x_579) ;  /* 0x00000000020c7348 */ /* 0x000fea0003c00000 */
[----:B------:R-:W-:Y:S02]  /*25340*/  ELECT P0, UR62, PT ;  /* 0x00000000003e782f */ /* 0x000fe40003800000 */
[----:B------:R-:W-:Y:S01]  /*25350*/  MOV R2, UR62 ;  /* 0x0000003e00027c02 */ /* 0x000fe20008000f00 */
[----:B------:R-:W-:Y:S10]  /*25360*/  ENDCOLLECTIVE ;  /* 0x000000000000791b */ /* 0x000ff40003800000 */
.L_x_579:
[----:B------:R-:W-:Y:S05]  /*25370*/  BSYNC B1 ;  /* 0x0000000000017941 */ /* 0x000fea0003800000 */
.L_x_578:
[----:B------:R-:W-:Y:S05]  /*25380*/  BRA `(.L_x_580) ;  /* 0xfffffff000387947 */ /* 0x000fea000383ffff */
.L_x_563:
[----:B0-----:R0:W1:Y:S02]  /*25390*/  SYNCS.PHASECHK.TRANS64.TRYWAIT P0, [R18+URZ+0x18], R13 ;  /* 0x0000180d120075a7 */ /* 0x001064000800017f */
[----:B-1----:R-:W-:Y:S05]  /*253a0*/  @!P0 NANOSLEEP.SYNCS 0x989680 ;  /* 0x009896800000895d */ /* 0x002fea0003900000 */
[----:B------:R-:W1:Y:S02]  /*253b0*/  @!P0 SYNCS.PHASECHK.TRANS64 P0, [R18+URZ+0x18], R13 ;  /* 0x0000180d120085a7 */ /* 0x000e64000800007f */
[----:B-1----:R-:W-:Y:S05]  /*253c0*/  @!P0 BRA `(.L_x_563) ;  /* 0xfffffffc00f08947 */ /* 0x002fea000383ffff */
[----:B------:R-:W-:Y:S05]  /*253d0*/  BRA `(.L_x_581) ;  /* 0xfffffff000707947 */ /* 0x000fea000383ffff */
.L_x_571:
[----:B------:R-:W-:Y:S01]  /*253e0*/  BSSY B0, `(.L_x_582) ;  /* 0x0000006000007945 */ /* 0x000fe20003800000 */
[----:B------:R-:W-:-:S07]  /*253f0*/  IMAD.MOV.U32 R2, RZ, RZ, -0x1 ;  /* 0xffffffffff027424 */ /* 0x000fce00078e00ff */
[----:B------:R-:W-:Y:S05]  /*25400*/  WARPSYNC.COLLECTIVE R2, `(.L_x_583) ;  /* 0x00000000020c7348 */ /* 0x000fea0003c00000 */
[----:B------:R-:W-:Y:S02]  /*25410*/  ELECT P0, UR62, PT ;  /* 0x00000000003e782f */ /* 0x000fe40003800000 */
[----:B------:R-:W-:Y:S01]  /*25420*/  MOV R2, UR62 ;  /* 0x0000003e00027c02 */ /* 0x000fe20008000f00 */
[----:B------:R-:W-:Y:S10]  /*25430*/  ENDCOLLECTIVE ;  /* 0x000000000000791b */ /* 0x000ff40003800000 */
.L_x_583:
[----:B------:R-:W-:Y:S05]  /*25440*/  BSYNC B0 ;  /* 0x0000000000007941 */ /* 0x000fea0003800000 */
.L_x_582:
[----:B------:R-:W-:Y:S05]  /*25450*/  BRA `(.L_x_584) ;  /* 0xfffffff800e07947 */ /* 0x000fea000383ffff */
.L_x_575:
[----:B0-----:R0:W1:Y:S02]  /*25460*/  SYNCS.PHASECHK.TRANS64.TRYWAIT P0, [R5+URZ], R2 ;  /* 0x00000002050075a7 */ /* 0x001064000800017f */
[----:B-1----:R-:W-:Y:S05]  /*25470*/  @!P0 NANOSLEEP.SYNCS 0x989680 ;  /* 0x009896800000895d */ /* 0x002fea0003900000 */
[----:B------:R-:W1:Y:S02]  /*25480*/  @!P0 SYNCS.PHASECHK.TRANS64 P0, [R5+URZ], R2 ;  /* 0x00000002050085a7 */ /* 0x000e64000800007f */
[----:B-1----:R-:W-:Y:S05]  /*25490*/  @!P0 BRA `(.L_x_575) ;  /* 0xfffffffc00f08947 */ /* 0x002fea000383ffff */
[----:B------:R-:W-:Y:S05]  /*254a0*/  BRA `(.L_x_585) ;  /* 0xfffffffc00087947 */ /* 0x000fea000383ffff */
.L_x_576:
[----:B0-----:R0:W1:Y:S02]  /*254b0*/  SYNCS.PHASECHK.TRANS64.TRYWAIT P0, [R7+URZ], R0 ;  /* 0x00000000070075a7 */ /* 0x001064000800017f */
[----:B-1----:R-:W-:Y:S05]  /*254c0*/  @!P0 NANOSLEEP.SYNCS 0x989680 ;  /* 0x009896800000895d */ /* 0x002fea0003900000 */
[----:B------:R-:W1:Y:S02]  /*254d0*/  @!P0 SYNCS.PHASECHK.TRANS64 P0, [R7+URZ], R0 ;  /* 0x00000000070085a7 */ /* 0x000e64000800007f */
[----:B-1----:R-:W-:Y:S05]  /*254e0*/  @!P0 BRA `(.L_x_576) ;  /* 0xfffffffc00f08947 */ /* 0x002fea000383ffff */
[----:B------:R-:W-:Y:S05]  /*254f0*/  BRA `(.L_x_586) ;  /* 0xfffffffc00187947 */ /* 0x000fea000383ffff */
.L_x_587:
[----:B------:R-:W-:-:S00]  /*25500*/  BRA `(.L_x_587) ;  /* 0xfffffffc00fc7947 */ /* 0x000fc0000383ffff */
[----:B------:R-:W-:-:S00]  /*25510*/  NOP ;  /* 0x0000000000007918 */ /* 0x000fc00000000000 */
        /* <DEDUP_REMOVED lines=14> */
.L_x_588:


//--------------------- .nv.shared._ZN7cutlass13device_kernelINS_4gemm6kernel13GemmUniversalIN4cute5tupleIJiiiiEEENS1_10collective13CollectiveMmaINS1_37MainloopSm90TmaGmmaWarpSpecializedFP8ILi3ENS5_IJNS4_1CILi1EEENSA_ILi2EEESB_EEENS1_35KernelTmaWarpSpecializedCooperativeEEENS5_IJNSA_ILi256EEESG_NSA_ILi64EEEEEENS_12float_e5m2_tENS5_IJlSB_lEEESJ_SK_NS4_8TiledMMAINS4_8MMA_AtomIJNS4_4SM904GMMA31MMA_64x256x32_F32E5M2E5M2_SS_TNILNSO_7ScaleInE1ELSQ_1EEEEEENS4_6LayoutINS5_IJSC_SB_SB_EEENS5_IJSB_NSA_ILi0EEESV_EEEEENS5_IJNS4_10UnderscoreESY_SY_EEEEENS4_23SM90_TMA_LOAD_MULTICASTENS4_14ComposedLayoutINS4_7SwizzleILi2ELi4ELi3EEENS4_18smem_ptr_flag_bitsILi8EEENST_INS5_IJNSA_ILi8EEESH_EEENS5_IJSH_SB_EEEEEEEvNS4_8identityENS4_13SM90_TMA_LOADES1B_vS1C_EENS_8epilogue10collective6detail29Sm90TmaWarpSpecializedAdapterINS1G_15DefaultEpilogueISJ_SK_SK_NS1F_6thread17LinearCombinationISJ_Li1EffLNS1K_9ScaleType4KindE0ELNS_15FloatRoundStyleE2ESJ_EENS1_15EpilogueDefaultEEEEEvvEEEEvNT_6ParamsE --------------------------
	.section	.nv.shared._ZN7cutlass13device_kernelINS_4gemm6kernel13GemmUniversalIN4cute5tupleIJiiiiEEENS1_10collective13CollectiveMmaINS1_37MainloopSm90TmaGmmaWarpSpecializedFP8ILi3ENS5_IJNS4_1CILi1EEENSA_ILi2EEESB_EEENS1_35KernelTmaWarpSpecializedCooperativeEEENS5_IJNSA_ILi256EEESG_NSA_ILi64EEEEEENS_12float_e5m2_tENS5_IJlSB_lEEESJ_SK_NS4_8TiledMMAINS4_8MMA_AtomIJNS4_4SM904GMMA31MMA_64x256x32_F32E5M2E5M2_SS_TNILNSO_7ScaleInE1ELSQ_1EEEEEENS4_6LayoutINS5_IJSC_SB_SB_EEENS5_IJSB_NSA_ILi0EEESV_EEEEENS5_IJNS4_10UnderscoreESY_SY_EEEEENS4_23SM90_TMA_LOAD_MULTICASTENS4_14ComposedLayoutINS4_7SwizzleILi2ELi4ELi3EEENS4_18smem_ptr_flag_bitsILi8EEENST_INS5_IJNSA_ILi8EEESH_EEENS5_IJSH_SB_EEEEEEEvNS4_8identityENS4_13SM90_TMA_LOADES1B_vS1C_EENS_8epilogue10collective6detail29Sm90TmaWarpSpecializedAdapterINS1G_15DefaultEpilogueISJ_SK_SK_NS1F_6thread17LinearCombinationISJ_Li1EffLNS1K_9ScaleType4KindE0ELNS_15FloatRoundStyleE2ESJ_EENS1_15EpilogueDefaultEEEEEvvEEEEvNT_6ParamsE,"aw",@nobits
	.sectionflags	@""
	.align	16
	.zero		1024


//--------------------- .nv.shared.reserved.0     --------------------------
	.section	.nv.shared.reserved.0,"aw",@nobits
	.weak		__nv_reservedSMEM_offset_0_alias
	.size		__nv_reservedSMEM_offset_0_alias, 0, 0
	.other		__nv_reservedSMEM_offset_0_alias,@"STO_CUDA_RESERVED_SHARED STV_DEFAULT"
__nv_reservedSMEM_offset_0_alias:
	.zero		0


//--------------------- .nv.global                --------------------------
	.section	.nv.global,"aw",@nobits
.nv.global:
	.type		_ZN39_INTERNAL_512b0cda_4_k_cu_d3291bed_44284cute1_E,@object
	.size		_ZN39_INTERNAL_512b0cda_4_k_cu_d3291bed_44284cute1_E,(_ZN39_INTERNAL_512b0cda_4_k_cu_d3291bed_44284cuda3std3__45__cpo6cbeginE - _ZN39_INTERNAL_512b0cda_4_k_cu_d3291bed_44284cute1_E)
_ZN39_INTERNAL_512b0cda_4_k_cu_d3291bed_44284cute1_E:
	.zero		1
	.type		_ZN39_INTERNAL_512b0cda_4_k_cu_d3291bed_44284cuda3std3__45__cpo6cbeginE,@object
	.size		_ZN39_INTERNAL_512b0cda_4_k_cu_d3291bed_44284cuda3std3__45__cpo6cbeginE,(_ZN39_INTERNAL_512b0cda_4_k_cu_d3291bed_44284cuda3std3__48in_placeE - _ZN39_INTERNAL_512b0cda_4_k_cu_d3291bed_44284cuda3std3__45__cpo6cbeginE)
_ZN39_INTERNAL_512b0cda_4_k_cu_d3291bed_44284cuda3std3__45__cpo6cbeginE:
	.zero		1
	.type		_ZN39_INTERNAL_512b0cda_4_k_cu_d3291bed_44284cuda3std3__48in_placeE,@object
	.size		_ZN39_INTERNAL_512b0cda_4_k_cu_d3291bed_44284cuda3std3__48in_placeE,(_ZN39_INTERNAL_512b0cda_4_k_cu_d3291bed_44284cuda3std6ranges3__45__cpo9iter_moveE - _ZN39_INTERNAL_512b0cda_4_k_cu_d3291bed_44284cuda3std3__48in_placeE)
_ZN39_INTERNAL_512b0cda_4_k_cu_d3291bed_44284cuda3std3__48in_placeE:
	.zero		1
	.type		_ZN39_INTERNAL_512b0cda_4_k_cu_d3291bed_44284cuda3std6ranges3__45__cpo9iter_moveE,@object
	.size		_ZN39_INTERNAL_512b0cda_4_k_cu_d3291bed_44284cuda3std6ranges3__45__cpo9iter_moveE,(_ZN39_INTERNAL_512b0cda_4_k_cu_d3291bed_44284cuda3std3__45__cpo5beginE - _ZN39_INTERNAL_512b0cda_4_k_cu_d3291bed_44284cuda3std6ranges3__45__cpo9iter_moveE)
_ZN39_INTERNAL_512b0cda_4_k_cu_d3291bed_44284cuda3std6ranges3__45__cpo9iter_moveE:
	.zero		1
	.type		_ZN39_INTERNAL_512b0cda_4_k_cu_d3291bed_44284cuda3std3__45__cpo5beginE,@object
	.size		_ZN39_INTERNAL_512b0cda_4_k_cu_d3291bed_44284cuda3std3__45__cpo5beginE,(_ZN39_INTERNAL_512b0cda_4_k_cu_d3291bed_44284cuda3std3__441_GLOBAL__N__512b0cda_4_k_cu_d3291bed_44286ignoreE - _ZN39_INTERNAL_512b0cda_4_k_cu_d3291bed_44284cuda3std3__45__cpo5beginE)
_ZN39_INTERNAL_512b0cda_4_k_cu_d3291bed_44284cuda3std3__45__cpo5beginE:
	.zero		1
	.type		_ZN39_INTERNAL_512b0cda_4_k_cu_d3291bed_44284cuda3std3__441_GLOBAL__N__512b0cda_4_k_cu_d3291bed_44286ignoreE,@object
	.size		_ZN39_INTERNAL_512b0cda_4_k_cu_d3291bed_44284cuda3std3__441_GLOBAL__N__512b0cda_4_k_cu_d3291bed_44286ignoreE,(_ZN39_INTERNAL_512b0cda_4_k_cu_d3291bed_44284cute7productE - _ZN39_INTERNAL_512b0cda_4_k_cu_d3291bed_44284cuda3std3__441_GLOBAL__N__512b0cda_4_k_cu_d3291bed_44286ignoreE)
_ZN39_INTERNAL_512b0cda_4_k_cu_d3291bed_44284cuda3std3__441_GLOBAL__N__512b0cda_4_k_cu_d3291bed_44286ignoreE:
	.zero		1
	.type		_ZN39_INTERNAL_512b0cda_4_k_cu_d3291bed_44284cute7productE,@object
	.size		_ZN39_INTERNAL_512b0cda_4_k_cu_d3291bed_44284cute7productE,(_ZN39_INTERNAL_512b0cda_4_k_cu_d3291bed_44284cuda3std3__45__cpo3endE - _ZN39_INTERNAL_512b0cda_4_k_cu_d3291bed_44284cute7productE)
_ZN39_INTERNAL_512b0cda_4_k_cu_d3291bed_44284cute7productE:
	.zero		1
	.type		_ZN39_INTERNAL_512b0cda_4_k_cu_d3291bed_44284cuda3std3__45__cpo3endE,@object
	.size		_ZN39_INTERNAL_512b0cda_4_k_cu_d3291bed_44284cuda3std3__45__cpo3endE,(_ZN39_INTERNAL_512b0cda_4_k_cu_d3291bed_44284cuda3std3__419piecewise_constructE - _ZN39_INTERNAL_512b0cda_4_k_cu_d3291bed_44284cuda3std3__45__cpo3endE)
_ZN39_INTERNAL_512b0cda_4_k_cu_d3291bed_44284cuda3std3__45__cpo3endE:
	.zero		1
	.type		_ZN39_INTERNAL_512b0cda_4_k_cu_d3291bed_44284cuda3std3__419piecewise_constructE,@object
	.size		_ZN39_INTERNAL_512b0cda_4_k_cu_d3291bed_44284cuda3std3__419piecewise_constructE,(_ZN39_INTERNAL_512b0cda_4_k_cu_d3291bed_44284cuda3std3__45__cpo4cendE - _ZN39_INTERNAL_512b0cda_4_k_cu_d3291bed_44284cuda3std3__419piecewise_constructE)
_ZN39_INTERNAL_512b0cda_4_k_cu_d3291bed_44284cuda3std3__419piecewise_constructE:
	.zero		1
	.type		_ZN39_INTERNAL_512b0cda_4_k_cu_d3291bed_44284cuda3std3__45__cpo4cendE,@object
	.size		_ZN39_INTERNAL_512b0cda_4_k_cu_d3291bed_44284cuda3std3__45__cpo4cendE,(_ZN39_INTERNAL_512b0cda_4_k_cu_d3291bed_44284cuda3std6ranges3__45__cpo4swapE - _ZN39_INTERNAL_512b0cda_4_k_cu_d3291bed_44284cuda3std3__45__cpo4cendE)
_ZN39_INTERNAL_512b0cda_4_k_cu_d3291bed_44284cuda3std3__45__cpo4cendE:
	.zero		1
	.type		_ZN39_INTERNAL_512b0cda_4_k_cu_d3291bed_44284cuda3std6ranges3__45__cpo4swapE,@object
	.size		_ZN39_INTERNAL_512b0cda_4_k_cu_d3291bed_44284cuda3std6ranges3__45__cpo4swapE,(.L_7 - _ZN39_INTERNAL_512b0cda_4_k_cu_d3291bed_44284cuda3std6ranges3__45__cpo4swapE)
_ZN39_INTERNAL_512b0cda_4_k_cu_d3291bed_44284cuda3std6ranges3__45__cpo4swapE:
	.zero		1
.L_7:


//--------------------- .nv.constant0._ZN7cutlass13device_kernelINS_4gemm6kernel13GemmUniversalIN4cute5tupleIJiiiiEEENS1_10collective13CollectiveMmaINS1_37MainloopSm90TmaGmmaWarpSpecializedFP8ILi3ENS5_IJNS4_1CILi1EEENSA_ILi2EEESB_EEENS1_35KernelTmaWarpSpecializedCooperativeEEENS5_IJNSA_ILi256EEESG_NSA_ILi64EEEEEENS_12float_e5m2_tENS5_IJlSB_lEEESJ_SK_NS4_8TiledMMAINS4_8MMA_AtomIJNS4_4SM904GMMA31MMA_64x256x32_F32E5M2E5M2_SS_TNILNSO_7ScaleInE1ELSQ_1EEEEEENS4_6LayoutINS5_IJSC_SB_SB_EEENS5_IJSB_NSA_ILi0EEESV_EEEEENS5_IJNS4_10UnderscoreESY_SY_EEEEENS4_23SM90_TMA_LOAD_MULTICASTENS4_14ComposedLayoutINS4_7SwizzleILi2ELi4ELi3EEENS4_18smem_ptr_flag_bitsILi8EEENST_INS5_IJNSA_ILi8EEESH_EEENS5_IJSH_SB_EEEEEEEvNS4_8identityENS4_13SM90_TMA_LOADES1B_vS1C_EENS_8epilogue10collective6detail29Sm90TmaWarpSpecializedAdapterINS1G_15DefaultEpilogueISJ_SK_SK_NS1F_6thread17LinearCombinationISJ_Li1EffLNS1K_9ScaleType4KindE0ELNS_15FloatRoundStyleE2ESJ_EENS1_15EpilogueDefaultEEEEEvvEEEEvNT_6ParamsE --------------------------
	.section	.nv.constant0._ZN7cutlass13device_kernelINS_4gemm6kernel13GemmUniversalIN4cute5tupleIJiiiiEEENS1_10collective13CollectiveMmaINS1_37MainloopSm90TmaGmmaWarpSpecializedFP8ILi3ENS5_IJNS4_1CILi1EEENSA_ILi2EEESB_EEENS1_35KernelTmaWarpSpecializedCooperativeEEENS5_IJNSA_ILi256EEESG_NSA_ILi64EEEEEENS_12float_e5m2_tENS5_IJlSB_lEEESJ_SK_NS4_8TiledMMAINS4_8MMA_AtomIJNS4_4SM904GMMA31MMA_64x256x32_F32E5M2E5M2_SS_TNILNSO_7ScaleInE1ELSQ_1EEEEEENS4_6LayoutINS5_IJSC_SB_SB_EEENS5_IJSB_NSA_ILi0EEESV_EEEEENS5_IJNS4_10UnderscoreESY_SY_EEEEENS4_23SM90_TMA_LOAD_MULTICASTENS4_14ComposedLayoutINS4_7SwizzleILi2ELi4ELi3EEENS4_18smem_ptr_flag_bitsILi8EEENST_INS5_IJNSA_ILi8EEESH_EEENS5_IJSH_SB_EEEEEEEvNS4_8identityENS4_13SM90_TMA_LOADES1B_vS1C_EENS_8epilogue10collective6detail29Sm90TmaWarpSpecializedAdapterINS1G_15DefaultEpilogueISJ_SK_SK_NS1F_6thread17LinearCombinationISJ_Li1EffLNS1K_9ScaleType4KindE0ELNS_15FloatRoundStyleE2ESJ_EENS1_15EpilogueDefaultEEEEEvvEEEEvNT_6ParamsE,"a",@progbits
	.sectionflags	@""
	.align	4
.nv.constant0._ZN7cutlass13device_kernelINS_4gemm6kernel13GemmUniversalIN4cute5tupleIJiiiiEEENS1_10collective13CollectiveMmaINS1_37MainloopSm90TmaGmmaWarpSpecializedFP8ILi3ENS5_IJNS4_1CILi1EEENSA_ILi2EEESB_EEENS1_35KernelTmaWarpSpecializedCooperativeEEENS5_IJNSA_ILi256EEESG_NSA_ILi64EEEEEENS_12float_e5m2_tENS5_IJlSB_lEEESJ_SK_NS4_8TiledMMAINS4_8MMA_AtomIJNS4_4SM904GMMA31MMA_64x256x32_F32E5M2E5M2_SS_TNILNSO_7ScaleInE1ELSQ_1EEEEEENS4_6LayoutINS5_IJSC_SB_SB_EEENS5_IJSB_NSA_ILi0EEESV_EEEEENS5_IJNS4_10UnderscoreESY_SY_EEEEENS4_23SM90_TMA_LOAD_MULTICASTENS4_14ComposedLayoutINS4_7SwizzleILi2ELi4ELi3EEENS4_18smem_ptr_flag_bitsILi8EEENST_INS5_IJNSA_ILi8EEESH_EEENS5_IJSH_SB_EEEEEEEvNS4_8identityENS4_13SM90_TMA_LOADES1B_vS1C_EENS_8epilogue10collective6detail29Sm90TmaWarpSpecializedAdapterINS1G_15DefaultEpilogueISJ_SK_SK_NS1F_6thread17LinearCombinationISJ_Li1EffLNS1K_9ScaleType4KindE0ELNS_15FloatRoundStyleE2ESJ_EENS1_15EpilogueDefaultEEEEEvvEEEEvNT_6ParamsE:
	.zero		1664


//--------------------- SYMBOLS --------------------------

	.type		.nv.reservedSmem.offset0,@object
	.size		.nv.reservedSmem.offset0,0x4
